//
// Generated by NVIDIA NVVM Compiler
//
// Compiler Build ID: CL-36424714
// Cuda compilation tools, release 13.0, V13.0.88
// Based on NVVM 20.0.0
//

.version 9.0
.target sm_100
.address_size 64

	// .globl	_Z18init_curand_statesP17curandStateXORWOWmii
.global .align 4 .b8 precalc_xorwow_matrix[102400];
.global .align 4 .b8 precalc_xorwow_offset_matrix[102400];
.global .align 4 .b8 mrg32k3aM1[2304];
.global .align 4 .b8 mrg32k3aM2[2304];
.global .align 4 .b8 mrg32k3aM1SubSeq[2016];
.global .align 4 .b8 mrg32k3aM2SubSeq[2016];
.global .align 4 .b8 mrg32k3aM1Seq[2304];
.global .align 4 .b8 mrg32k3aM2Seq[2304];
.const .align 8 .b8 __cr_lgamma_table[72];

.visible .entry _Z18init_curand_statesP17curandStateXORWOWmii(
	.param .u64 .ptr .align 1 _Z18init_curand_statesP17curandStateXORWOWmii_param_0,
	.param .u64 _Z18init_curand_statesP17curandStateXORWOWmii_param_1,
	.param .u32 _Z18init_curand_statesP17curandStateXORWOWmii_param_2,
	.param .u32 _Z18init_curand_statesP17curandStateXORWOWmii_param_3
)
{
	.reg .pred 	%p<25>;
	.reg .b32 	%r<421>;
	.reg .b64 	%rd<19>;

	ld.param.u64 	%rd8, [_Z18init_curand_statesP17curandStateXORWOWmii_param_0];
	ld.param.u64 	%rd9, [_Z18init_curand_statesP17curandStateXORWOWmii_param_1];
	ld.param.u32 	%r183, [_Z18init_curand_statesP17curandStateXORWOWmii_param_2];
	ld.param.u32 	%r184, [_Z18init_curand_statesP17curandStateXORWOWmii_param_3];
	mov.u32 	%r185, %ctaid.y;
	mov.u32 	%r186, %ntid.y;
	mov.u32 	%r187, %tid.y;
	mad.lo.s32 	%r188, %r185, %r186, %r187;
	mov.u32 	%r189, %ctaid.x;
	mov.u32 	%r190, %ntid.x;
	mov.u32 	%r191, %tid.x;
	mad.lo.s32 	%r192, %r189, %r190, %r191;
	mad.lo.s32 	%r1, %r184, %r188, %r192;
	mul.lo.s32 	%r193, %r184, %r183;
	setp.ge.s32 	%p1, %r1, %r193;
	@%p1 bra 	$L__BB0_44;
	cvta.to.global.u64 	%rd10, %rd8;
	cvt.s64.s32 	%rd18, %r1;
	mul.wide.s32 	%rd11, %r1, 48;
	add.s64 	%rd2, %rd10, %rd11;
	cvt.u32.u64 	%r194, %rd9;
	xor.b32  	%r195, %r194, -1429050551;
	mul.lo.s32 	%r196, %r195, 1099087573;
	{ .reg .b32 tmp; mov.b64 {tmp, %r197}, %rd9; }
	xor.b32  	%r198, %r197, -136515619;
	mul.lo.s32 	%r199, %r198, -1703105765;
	add.s32 	%r200, %r196, %r199;
	add.s32 	%r201, %r200, 6615241;
	add.s32 	%r202, %r196, 123456789;
	st.global.v2.u32 	[%rd2], {%r201, %r202};
	xor.b32  	%r203, %r196, 362436069;
	add.s32 	%r204, %r199, 521288629;
	st.global.v2.u32 	[%rd2+8], {%r203, %r204};
	xor.b32  	%r205, %r199, 88675123;
	add.s32 	%r206, %r196, 5783321;
	st.global.v2.u32 	[%rd2+16], {%r205, %r206};
	setp.eq.s32 	%p2, %r1, 0;
	@%p2 bra 	$L__BB0_43;
	mov.b32 	%r327, 0;
$L__BB0_3:
	and.b64  	%rd4, %rd18, 3;
	setp.eq.s64 	%p3, %rd4, 0;
	@%p3 bra 	$L__BB0_42;
	mul.wide.u32 	%rd12, %r327, 3200;
	mov.u64 	%rd13, precalc_xorwow_matrix;
	add.s64 	%rd5, %rd13, %rd12;
	cvt.u32.u64 	%r3, %rd4;
	mov.b32 	%r328, 0;
$L__BB0_5:
	mov.b32 	%r341, 0;
	mov.u32 	%r342, %r341;
	mov.u32 	%r343, %r341;
	mov.u32 	%r344, %r341;
	mov.u32 	%r345, %r341;
	mov.u32 	%r334, %r341;
$L__BB0_6:
	mul.wide.u32 	%rd14, %r334, 4;
	add.s64 	%rd15, %rd2, %rd14;
	ld.global.u32 	%r11, [%rd15+4];
	shl.b32 	%r12, %r334, 5;
	mov.b32 	%r340, 0;
$L__BB0_7:
	.pragma "nounroll";
	shr.u32 	%r211, %r11, %r340;
	and.b32  	%r212, %r211, 1;
	setp.eq.b32 	%p4, %r212, 1;
	not.pred 	%p5, %p4;
	add.s32 	%r213, %r12, %r340;
	mul.lo.s32 	%r214, %r213, 5;
	mul.wide.u32 	%rd16, %r214, 4;
	add.s64 	%rd6, %rd5, %rd16;
	@%p5 bra 	$L__BB0_9;
	ld.global.u32 	%r215, [%rd6];
	xor.b32  	%r345, %r345, %r215;
	ld.global.u32 	%r216, [%rd6+4];
	xor.b32  	%r344, %r344, %r216;
	ld.global.u32 	%r217, [%rd6+8];
	xor.b32  	%r343, %r343, %r217;
	ld.global.u32 	%r218, [%rd6+12];
	xor.b32  	%r342, %r342, %r218;
	ld.global.u32 	%r219, [%rd6+16];
	xor.b32  	%r341, %r341, %r219;
$L__BB0_9:
	and.b32  	%r221, %r211, 2;
	setp.eq.s32 	%p6, %r221, 0;
	@%p6 bra 	$L__BB0_11;
	ld.global.u32 	%r222, [%rd6+20];
	xor.b32  	%r345, %r345, %r222;
	ld.global.u32 	%r223, [%rd6+24];
	xor.b32  	%r344, %r344, %r223;
	ld.global.u32 	%r224, [%rd6+28];
	xor.b32  	%r343, %r343, %r224;
	ld.global.u32 	%r225, [%rd6+32];
	xor.b32  	%r342, %r342, %r225;
	ld.global.u32 	%r226, [%rd6+36];
	xor.b32  	%r341, %r341, %r226;
$L__BB0_11:
	and.b32  	%r228, %r211, 4;
	setp.eq.s32 	%p7, %r228, 0;
	@%p7 bra 	$L__BB0_13;
	ld.global.u32 	%r229, [%rd6+40];
	xor.b32  	%r345, %r345, %r229;
	ld.global.u32 	%r230, [%rd6+44];
	xor.b32  	%r344, %r344, %r230;
	ld.global.u32 	%r231, [%rd6+48];
	xor.b32  	%r343, %r343, %r231;
	ld.global.u32 	%r232, [%rd6+52];
	xor.b32  	%r342, %r342, %r232;
	ld.global.u32 	%r233, [%rd6+56];
	xor.b32  	%r341, %r341, %r233;
$L__BB0_13:
	and.b32  	%r235, %r211, 8;
	setp.eq.s32 	%p8, %r235, 0;
	@%p8 bra 	$L__BB0_15;
	ld.global.u32 	%r236, [%rd6+60];
	xor.b32  	%r345, %r345, %r236;
	ld.global.u32 	%r237, [%rd6+64];
	xor.b32  	%r344, %r344, %r237;
	ld.global.u32 	%r238, [%rd6+68];
	xor.b32  	%r343, %r343, %r238;
	ld.global.u32 	%r239, [%rd6+72];
	xor.b32  	%r342, %r342, %r239;
	ld.global.u32 	%r240, [%rd6+76];
	xor.b32  	%r341, %r341, %r240;
$L__BB0_15:
	and.b32  	%r242, %r211, 16;
	setp.eq.s32 	%p9, %r242, 0;
	@%p9 bra 	$L__BB0_17;
	ld.global.u32 	%r243, [%rd6+80];
	xor.b32  	%r345, %r345, %r243;
	ld.global.u32 	%r244, [%rd6+84];
	xor.b32  	%r344, %r344, %r244;
	ld.global.u32 	%r245, [%rd6+88];
	xor.b32  	%r343, %r343, %r245;
	ld.global.u32 	%r246, [%rd6+92];
	xor.b32  	%r342, %r342, %r246;
	ld.global.u32 	%r247, [%rd6+96];
	xor.b32  	%r341, %r341, %r247;
$L__BB0_17:
	and.b32  	%r249, %r211, 32;
	setp.eq.s32 	%p10, %r249, 0;
	@%p10 bra 	$L__BB0_19;
	ld.global.u32 	%r250, [%rd6+100];
	xor.b32  	%r345, %r345, %r250;
	ld.global.u32 	%r251, [%rd6+104];
	xor.b32  	%r344, %r344, %r251;
	ld.global.u32 	%r252, [%rd6+108];
	xor.b32  	%r343, %r343, %r252;
	ld.global.u32 	%r253, [%rd6+112];
	xor.b32  	%r342, %r342, %r253;
	ld.global.u32 	%r254, [%rd6+116];
	xor.b32  	%r341, %r341, %r254;
$L__BB0_19:
	and.b32  	%r256, %r211, 64;
	setp.eq.s32 	%p11, %r256, 0;
	@%p11 bra 	$L__BB0_21;
	ld.global.u32 	%r257, [%rd6+120];
	xor.b32  	%r345, %r345, %r257;
	ld.global.u32 	%r258, [%rd6+124];
	xor.b32  	%r344, %r344, %r258;
	ld.global.u32 	%r259, [%rd6+128];
	xor.b32  	%r343, %r343, %r259;
	ld.global.u32 	%r260, [%rd6+132];
	xor.b32  	%r342, %r342, %r260;
	ld.global.u32 	%r261, [%rd6+136];
	xor.b32  	%r341, %r341, %r261;
$L__BB0_21:
	and.b32  	%r263, %r211, 128;
	setp.eq.s32 	%p12, %r263, 0;
	@%p12 bra 	$L__BB0_23;
	ld.global.u32 	%r264, [%rd6+140];
	xor.b32  	%r345, %r345, %r264;
	ld.global.u32 	%r265, [%rd6+144];
	xor.b32  	%r344, %r344, %r265;
	ld.global.u32 	%r266, [%rd6+148];
	xor.b32  	%r343, %r343, %r266;
	ld.global.u32 	%r267, [%rd6+152];
	xor.b32  	%r342, %r342, %r267;
	ld.global.u32 	%r268, [%rd6+156];
	xor.b32  	%r341, %r341, %r268;
$L__BB0_23:
	and.b32  	%r270, %r211, 256;
	setp.eq.s32 	%p13, %r270, 0;
	@%p13 bra 	$L__BB0_25;
	ld.global.u32 	%r271, [%rd6+160];
	xor.b32  	%r345, %r345, %r271;
	ld.global.u32 	%r272, [%rd6+164];
	xor.b32  	%r344, %r344, %r272;
	ld.global.u32 	%r273, [%rd6+168];
	xor.b32  	%r343, %r343, %r273;
	ld.global.u32 	%r274, [%rd6+172];
	xor.b32  	%r342, %r342, %r274;
	ld.global.u32 	%r275, [%rd6+176];
	xor.b32  	%r341, %r341, %r275;
$L__BB0_25:
	and.b32  	%r277, %r211, 512;
	setp.eq.s32 	%p14, %r277, 0;
	@%p14 bra 	$L__BB0_27;
	ld.global.u32 	%r278, [%rd6+180];
	xor.b32  	%r345, %r345, %r278;
	ld.global.u32 	%r279, [%rd6+184];
	xor.b32  	%r344, %r344, %r279;
	ld.global.u32 	%r280, [%rd6+188];
	xor.b32  	%r343, %r343, %r280;
	ld.global.u32 	%r281, [%rd6+192];
	xor.b32  	%r342, %r342, %r281;
	ld.global.u32 	%r282, [%rd6+196];
	xor.b32  	%r341, %r341, %r282;
$L__BB0_27:
	and.b32  	%r284, %r211, 1024;
	setp.eq.s32 	%p15, %r284, 0;
	@%p15 bra 	$L__BB0_29;
	ld.global.u32 	%r285, [%rd6+200];
	xor.b32  	%r345, %r345, %r285;
	ld.global.u32 	%r286, [%rd6+204];
	xor.b32  	%r344, %r344, %r286;
	ld.global.u32 	%r287, [%rd6+208];
	xor.b32  	%r343, %r343, %r287;
	ld.global.u32 	%r288, [%rd6+212];
	xor.b32  	%r342, %r342, %r288;
	ld.global.u32 	%r289, [%rd6+216];
	xor.b32  	%r341, %r341, %r289;
$L__BB0_29:
	and.b32  	%r291, %r211, 2048;
	setp.eq.s32 	%p16, %r291, 0;
	@%p16 bra 	$L__BB0_31;
	ld.global.u32 	%r292, [%rd6+220];
	xor.b32  	%r345, %r345, %r292;
	ld.global.u32 	%r293, [%rd6+224];
	xor.b32  	%r344, %r344, %r293;
	ld.global.u32 	%r294, [%rd6+228];
	xor.b32  	%r343, %r343, %r294;
	ld.global.u32 	%r295, [%rd6+232];
	xor.b32  	%r342, %r342, %r295;
	ld.global.u32 	%r296, [%rd6+236];
	xor.b32  	%r341, %r341, %r296;
$L__BB0_31:
	and.b32  	%r298, %r211, 4096;
	setp.eq.s32 	%p17, %r298, 0;
	@%p17 bra 	$L__BB0_33;
	ld.global.u32 	%r299, [%rd6+240];
	xor.b32  	%r345, %r345, %r299;
	ld.global.u32 	%r300, [%rd6+244];
	xor.b32  	%r344, %r344, %r300;
	ld.global.u32 	%r301, [%rd6+248];
	xor.b32  	%r343, %r343, %r301;
	ld.global.u32 	%r302, [%rd6+252];
	xor.b32  	%r342, %r342, %r302;
	ld.global.u32 	%r303, [%rd6+256];
	xor.b32  	%r341, %r341, %r303;
$L__BB0_33:
	and.b32  	%r305, %r211, 8192;
	setp.eq.s32 	%p18, %r305, 0;
	@%p18 bra 	$L__BB0_35;
	ld.global.u32 	%r306, [%rd6+260];
	xor.b32  	%r345, %r345, %r306;
	ld.global.u32 	%r307, [%rd6+264];
	xor.b32  	%r344, %r344, %r307;
	ld.global.u32 	%r308, [%rd6+268];
	xor.b32  	%r343, %r343, %r308;
	ld.global.u32 	%r309, [%rd6+272];
	xor.b32  	%r342, %r342, %r309;
	ld.global.u32 	%r310, [%rd6+276];
	xor.b32  	%r341, %r341, %r310;
$L__BB0_35:
	and.b32  	%r312, %r211, 16384;
	setp.eq.s32 	%p19, %r312, 0;
	@%p19 bra 	$L__BB0_37;
	ld.global.u32 	%r313, [%rd6+280];
	xor.b32  	%r345, %r345, %r313;
	ld.global.u32 	%r314, [%rd6+284];
	xor.b32  	%r344, %r344, %r314;
	ld.global.u32 	%r315, [%rd6+288];
	xor.b32  	%r343, %r343, %r315;
	ld.global.u32 	%r316, [%rd6+292];
	xor.b32  	%r342, %r342, %r316;
	ld.global.u32 	%r317, [%rd6+296];
	xor.b32  	%r341, %r341, %r317;
$L__BB0_37:
	and.b32  	%r319, %r211, 32768;
	setp.eq.s32 	%p20, %r319, 0;
	@%p20 bra 	$L__BB0_39;
	ld.global.u32 	%r320, [%rd6+300];
	xor.b32  	%r345, %r345, %r320;
	ld.global.u32 	%r321, [%rd6+304];
	xor.b32  	%r344, %r344, %r321;
	ld.global.u32 	%r322, [%rd6+308];
	xor.b32  	%r343, %r343, %r322;
	ld.global.u32 	%r323, [%rd6+312];
	xor.b32  	%r342, %r342, %r323;
	ld.global.u32 	%r324, [%rd6+316];
	xor.b32  	%r341, %r341, %r324;
$L__BB0_39:
	add.s32 	%r340, %r340, 16;
	setp.ne.s32 	%p21, %r340, 32;
	@%p21 bra 	$L__BB0_7;
	mad.lo.s32 	%r325, %r334, -31, %r12;
	add.s32 	%r334, %r325, 1;
	setp.ne.s32 	%p22, %r334, 5;
	@%p22 bra 	$L__BB0_6;
	st.global.u32 	[%rd2+4], %r345;
	st.global.u32 	[%rd2+8], %r344;
	st.global.u32 	[%rd2+12], %r343;
	st.global.u32 	[%rd2+16], %r342;
	st.global.u32 	[%rd2+20], %r341;
	add.s32 	%r328, %r328, 1;
	setp.lt.u32 	%p23, %r328, %r3;
	@%p23 bra 	$L__BB0_5;
$L__BB0_42:
	shr.u64 	%rd7, %rd18, 2;
	add.s32 	%r327, %r327, 1;
	setp.gt.u64 	%p24, %rd18, 3;
	mov.u64 	%rd18, %rd7;
	@%p24 bra 	$L__BB0_3;
$L__BB0_43:
	mov.b32 	%r326, 0;
	st.global.v2.u32 	[%rd2+24], {%r326, %r326};
	st.global.u32 	[%rd2+32], %r326;
	mov.b64 	%rd17, 0;
	st.global.u64 	[%rd2+40], %rd17;
$L__BB0_44:
	ret;

}
	// .globl	_Z13simulate_stepPKiPiP17curandStateXORWOWS1_S1_ii
.visible .entry _Z13simulate_stepPKiPiP17curandStateXORWOWS1_S1_ii(
	.param .u64 .ptr .align 1 _Z13simulate_stepPKiPiP17curandStateXORWOWS1_S1_ii_param_0,
	.param .u64 .ptr .align 1 _Z13simulate_stepPKiPiP17curandStateXORWOWS1_S1_ii_param_1,
	.param .u64 .ptr .align 1 _Z13simulate_stepPKiPiP17curandStateXORWOWS1_S1_ii_param_2,
	.param .u64 .ptr .align 1 _Z13simulate_stepPKiPiP17curandStateXORWOWS1_S1_ii_param_3,
	.param .u64 .ptr .align 1 _Z13simulate_stepPKiPiP17curandStateXORWOWS1_S1_ii_param_4,
	.param .u32 _Z13simulate_stepPKiPiP17curandStateXORWOWS1_S1_ii_param_5,
	.param .u32 _Z13simulate_stepPKiPiP17curandStateXORWOWS1_S1_ii_param_6
)
{
	.reg .pred 	%p<34>;
	.reg .b32 	%r<50>;
	.reg .b64 	%rd<21>;

	ld.param.u64 	%rd7, [_Z13simulate_stepPKiPiP17curandStateXORWOWS1_S1_ii_param_0];
	ld.param.u64 	%rd3, [_Z13simulate_stepPKiPiP17curandStateXORWOWS1_S1_ii_param_1];
	ld.param.u64 	%rd4, [_Z13simulate_stepPKiPiP17curandStateXORWOWS1_S1_ii_param_2];
	ld.param.u64 	%rd5, [_Z13simulate_stepPKiPiP17curandStateXORWOWS1_S1_ii_param_3];
	ld.param.u64 	%rd6, [_Z13simulate_stepPKiPiP17curandStateXORWOWS1_S1_ii_param_4];
	ld.param.u32 	%r10, [_Z13simulate_stepPKiPiP17curandStateXORWOWS1_S1_ii_param_5];
	ld.param.u32 	%r11, [_Z13simulate_stepPKiPiP17curandStateXORWOWS1_S1_ii_param_6];
	cvta.to.global.u64 	%rd1, %rd7;
	mov.u32 	%r12, %ctaid.x;
	mov.u32 	%r13, %ntid.x;
	mov.u32 	%r14, %tid.x;
	mad.lo.s32 	%r1, %r12, %r13, %r14;
	mov.u32 	%r15, %ctaid.y;
	mov.u32 	%r16, %ntid.y;
	mov.u32 	%r17, %tid.y;
	mad.lo.s32 	%r2, %r15, %r16, %r17;
	mad.lo.s32 	%r3, %r11, %r2, %r1;
	setp.ge.s32 	%p8, %r2, %r10;
	setp.ge.s32 	%p9, %r1, %r11;
	or.pred  	%p10, %p8, %p9;
	@%p10 bra 	$L__BB1_24;
	mul.wide.s32 	%rd8, %r3, 4;
	add.s64 	%rd2, %rd1, %rd8;
	ld.global.u32 	%r4, [%rd2];
	mov.b32 	%r49, 0;
	setp.gt.s32 	%p11, %r4, -1;
	@%p11 bra 	$L__BB1_7;
	setp.eq.s32 	%p14, %r4, -2;
	@%p14 bra 	$L__BB1_22;
	setp.eq.s32 	%p15, %r4, -1;
	mov.u32 	%r49, %r4;
	@%p15 bra 	$L__BB1_4;
	bra.uni 	$L__BB1_22;
$L__BB1_4:
	cvta.to.global.u64 	%rd13, %rd4;
	mul.wide.s32 	%rd14, %r3, 48;
	add.s64 	%rd15, %rd13, %rd14;
	ld.global.v2.u32 	{%r27, %r28}, [%rd15];
	shr.u32 	%r29, %r28, 2;
	xor.b32  	%r30, %r29, %r28;
	ld.global.v2.u32 	{%r31, %r32}, [%rd15+8];
	ld.global.v2.u32 	{%r33, %r34}, [%rd15+16];
	st.global.v2.u32 	[%rd15+8], {%r32, %r33};
	shl.b32 	%r35, %r34, 4;
	shl.b32 	%r36, %r30, 1;
	xor.b32  	%r37, %r36, %r35;
	xor.b32  	%r38, %r37, %r30;
	xor.b32  	%r39, %r38, %r34;
	st.global.v2.u32 	[%rd15+16], {%r34, %r39};
	add.s32 	%r40, %r27, 362437;
	st.global.v2.u32 	[%rd15], {%r40, %r31};
	add.s32 	%r41, %r39, %r40;
	mul.hi.u32 	%r42, %r41, -776530087;
	shr.u32 	%r43, %r42, 13;
	mul.lo.s32 	%r44, %r43, 10000;
	sub.s32 	%r8, %r41, %r44;
	setp.lt.u32 	%p28, %r8, 1000;
	mov.b32 	%r49, 1;
	@%p28 bra 	$L__BB1_22;
	setp.lt.u32 	%p29, %r8, 4000;
	mov.b32 	%r49, -1;
	@%p29 bra 	$L__BB1_22;
	cvta.to.global.u64 	%rd16, %rd6;
	atom.global.add.u32 	%r47, [%rd16], 1;
	mov.b32 	%r49, -2;
	bra.uni 	$L__BB1_22;
$L__BB1_7:
	setp.eq.s32 	%p12, %r4, 0;
	@%p12 bra 	$L__BB1_22;
	setp.ne.s32 	%p13, %r4, 1;
	mov.u32 	%r49, %r4;
	@%p13 bra 	$L__BB1_22;
	setp.eq.s32 	%p17, %r2, 0;
	mov.pred 	%p31, 0;
	@%p17 bra 	$L__BB1_11;
	sub.s32 	%r19, %r3, %r11;
	mul.wide.s32 	%rd9, %r19, 4;
	add.s64 	%rd10, %rd1, %rd9;
	ld.global.u32 	%r20, [%rd10];
	setp.gt.u32 	%p31, %r20, -3;
$L__BB1_11:
	add.s32 	%r21, %r10, -1;
	setp.ge.u32 	%p18, %r2, %r21;
	mov.pred 	%p32, %p31;
	@%p18 bra 	$L__BB1_14;
	mul.wide.s32 	%rd11, %r11, 4;
	add.s64 	%rd12, %rd2, %rd11;
	ld.global.u32 	%r5, [%rd12];
	setp.eq.s32 	%p20, %r5, -1;
	mov.pred 	%p32, -1;
	@%p20 bra 	$L__BB1_14;
	setp.eq.s32 	%p21, %r5, -2;
	or.pred  	%p32, %p21, %p31;
$L__BB1_14:
	setp.lt.s32 	%p22, %r1, 1;
	mov.pred 	%p33, %p32;
	@%p22 bra 	$L__BB1_17;
	ld.global.u32 	%r6, [%rd2+-4];
	setp.eq.s32 	%p24, %r6, -1;
	mov.pred 	%p33, -1;
	@%p24 bra 	$L__BB1_17;
	setp.eq.s32 	%p25, %r6, -2;
	or.pred  	%p33, %p25, %p32;
$L__BB1_17:
	add.s32 	%r22, %r11, -1;
	setp.ge.s32 	%p26, %r1, %r22;
	@%p26 bra 	$L__BB1_20;
	@%p33 bra 	$L__BB1_21;
	ld.global.u32 	%r24, [%rd2+4];
	setp.gt.u32 	%p27, %r24, -3;
	selp.b32 	%r49, -1, 1, %p27;
	bra.uni 	$L__BB1_22;
$L__BB1_20:
	mov.b32 	%r49, 1;
	@%p33 bra 	$L__BB1_21;
	bra.uni 	$L__BB1_22;
$L__BB1_21:
	mov.b32 	%r49, -1;
$L__BB1_22:
	cvta.to.global.u64 	%rd17, %rd3;
	add.s64 	%rd19, %rd17, %rd8;
	st.global.u32 	[%rd19], %r49;
	setp.ne.s32 	%p30, %r49, -1;
	@%p30 bra 	$L__BB1_24;
	cvta.to.global.u64 	%rd20, %rd5;
	atom.global.add.u32 	%r48, [%rd20], 1;
$L__BB1_24:
	ret;

}


// ===== COMPILED SASS (sm_100) =====

	.target	sm_100

	.elftype	@"ET_EXEC"


//--------------------- .note.nv.tkinfo           --------------------------
	.section	.note.nv.tkinfo,"",@"SHT_NOTE"
	.sectionflags	@"SHF_NOTE_NV_TKINFO"
	.tkinfo
        /*0018*/ 	.word	0x00000002
        /*0030*/ 	.string	""
        /*0030*/ 	.string	"ptxas"
        /*0030*/ 	.string	"Cuda compilation tools, release 13.0, V13.0.88"
        /*0030*/ 	.string	"Build cuda_13.0.r13.0/compiler.36424714_0"
        /*0030*/ 	.string	"-arch sm_100 -m 64 "



//--------------------- .note.nv.cuinfo           --------------------------
	.section	.note.nv.cuinfo,"",@"SHT_NOTE"
	.sectionflags	@"SHF_NOTE_NV_CUINFO"
        /*0018*/ 	.short	0x0002
        /*001a*/ 	.short	0x0064
        /*001c*/ 	.short	0x0082
	.zero		2


//--------------------- .nv.info                  --------------------------
	.section	.nv.info,"",@"SHT_CUDA_INFO"
	.align	4


	//----- nvinfo : EIATTR_REGCOUNT
	.align		4
        /*0000*/ 	.byte	0x04, 0x2f
        /*0002*/ 	.short	(.L_10 - .L_9)
	.align		4
.L_9:
        /*0004*/ 	.word	index@(_Z18init_curand_statesP17curandStateXORWOWmii)
        /*0008*/ 	.word	0x0000001f


	//----- nvinfo : EIATTR_FRAME_SIZE
	.align		4
.L_10:
        /*000c*/ 	.byte	0x04, 0x11
        /*000e*/ 	.short	(.L_12 - .L_11)
	.align		4
.L_11:
        /*0010*/ 	.word	index@(_Z18init_curand_statesP17curandStateXORWOWmii)
        /*0014*/ 	.word	0x00000000


	//----- nvinfo : EIATTR_REGCOUNT
	.align		4
.L_12:
        /*0018*/ 	.byte	0x04, 0x2f
        /*001a*/ 	.short	(.L_14 - .L_13)
	.align		4
.L_13:
        /*001c*/ 	.word	index@(_Z13simulate_stepPKiPiP17curandStateXORWOWS1_S1_ii)
        /*0020*/ 	.word	0x00000012


	//----- nvinfo : EIATTR_FRAME_SIZE
	.align		4
.L_14:
        /*0024*/ 	.byte	0x04, 0x11
        /*0026*/ 	.short	(.L_16 - .L_15)
	.align		4
.L_15:
        /*0028*/ 	.word	index@(_Z13simulate_stepPKiPiP17curandStateXORWOWS1_S1_ii)
        /*002c*/ 	.word	0x00000000


	//----- nvinfo : EIATTR_MIN_STACK_SIZE
	.align		4
.L_16:
        /*0030*/ 	.byte	0x04, 0x12
        /*0032*/ 	.short	(.L_18 - .L_17)
	.align		4
.L_17:
        /*0034*/ 	.word	index@(_Z13simulate_stepPKiPiP17curandStateXORWOWS1_S1_ii)
        /*0038*/ 	.word	0x00000000


	//----- nvinfo : EIATTR_MIN_STACK_SIZE
	.align		4
.L_18:
        /*003c*/ 	.byte	0x04, 0x12
        /*003e*/ 	.short	(.L_20 - .L_19)
	.align		4
.L_19:
        /*0040*/ 	.word	index@(_Z18init_curand_statesP17curandStateXORWOWmii)
        /*0044*/ 	.word	0x00000000
.L_20:


//--------------------- .nv.compat                --------------------------
	.section	.nv.compat,"",@"SHT_CUDA_COMPAT_INFO"
	.align	4
        /*0000*/ 	.byte	0x02, 0x09, 0x00, 0x00, 0x02, 0x02, 0x01, 0x00, 0x02, 0x05, 0x05, 0x00, 0x03, 0x07, 0x01, 0x01
        /*0010*/ 	.byte	0x02, 0x03, 0x00, 0x00, 0x02, 0x06, 0x01, 0x00, 0x04, 0x0b, 0x08, 0x00, 0x09, 0x00, 0x00, 0x00
        /*0020*/ 	.byte	0x00, 0x00, 0x00, 0x00


//--------------------- .nv.info._Z13simulate_stepPKiPiP17curandStateXORWOWS1_S1_ii --------------------------
	.section	.nv.info._Z13simulate_stepPKiPiP17curandStateXORWOWS1_S1_ii,"",@"SHT_CUDA_INFO"
	.sectionflags	@""
	.align	4


	//----- nvinfo : EIATTR_CUDA_API_VERSION
	.align		4
        /*0000*/ 	.byte	0x04, 0x37
        /*0002*/ 	.short	(.L_22 - .L_21)
.L_21:
        /*0004*/ 	.word	0x00000082


	//----- nvinfo : EIATTR_KPARAM_INFO
	.align		4
.L_22:
        /*0008*/ 	.byte	0x04, 0x17
        /*000a*/ 	.short	(.L_24 - .L_23)
.L_23:
        /*000c*/ 	.word	0x00000000
        /*0010*/ 	.short	0x0006
        /*0012*/ 	.short	0x002c
        /*0014*/ 	.byte	0x00, 0xf0, 0x11, 0x00


	//----- nvinfo : EIATTR_KPARAM_INFO
	.align		4
.L_24:
        /*0018*/ 	.byte	0x04, 0x17
        /*001a*/ 	.short	(.L_26 - .L_25)
.L_25:
        /*001c*/ 	.word	0x00000000
        /*0020*/ 	.short	0x0005
        /*0022*/ 	.short	0x0028
        /*0024*/ 	.byte	0x00, 0xf0, 0x11, 0x00


	//----- nvinfo : EIATTR_KPARAM_INFO
	.align		4
.L_26:
        /*0028*/ 	.byte	0x04, 0x17
        /*002a*/ 	.short	(.L_28 - .L_27)
.L_27:
        /*002c*/ 	.word	0x00000000
        /*0030*/ 	.short	0x0004
        /*0032*/ 	.short	0x0020
        /*0034*/ 	.byte	0x00, 0xf5, 0x21, 0x00


	//----- nvinfo : EIATTR_KPARAM_INFO
	.align		4
.L_28:
        /*0038*/ 	.byte	0x04, 0x17
        /*003a*/ 	.short	(.L_30 - .L_29)
.L_29:
        /*003c*/ 	.word	0x00000000
        /*0040*/ 	.short	0x0003
        /*0042*/ 	.short	0x0018
        /*0044*/ 	.byte	0x00, 0xf5, 0x21, 0x00


	//----- nvinfo : EIATTR_KPARAM_INFO
	.align		4
.L_30:
        /*0048*/ 	.byte	0x04, 0x17
        /*004a*/ 	.short	(.L_32 - .L_31)
.L_31:
        /*004c*/ 	.word	0x00000000
        /*0050*/ 	.short	0x0002
        /*0052*/ 	.short	0x0010
        /*0054*/ 	.byte	0x00, 0xf5, 0x21, 0x00


	//----- nvinfo : EIATTR_KPARAM_INFO
	.align		4
.L_32:
        /*0058*/ 	.byte	0x04, 0x17
        /*005a*/ 	.short	(.L_34 - .L_33)
.L_33:
        /*005c*/ 	.word	0x00000000
        /*0060*/ 	.short	0x0001
        /*0062*/ 	.short	0x0008
        /*0064*/ 	.byte	0x00, 0xf5, 0x21, 0x00


	//----- nvinfo : EIATTR_KPARAM_INFO
	.align		4
.L_34:
        /*0068*/ 	.byte	0x04, 0x17
        /*006a*/ 	.short	(.L_36 - .L_35)
.L_35:
        /*006c*/ 	.word	0x00000000
        /*0070*/ 	.short	0x0000
        /*0072*/ 	.short	0x0000
        /*0074*/ 	.byte	0x00, 0xf5, 0x21, 0x00


	//----- nvinfo : EIATTR_SPARSE_MMA_MASK
	.align		4
.L_36:
        /*0078*/ 	.byte	0x03, 0x50
        /*007a*/ 	.short	0x0000


	//----- nvinfo : EIATTR_MAXREG_COUNT
	.align		4
        /*007c*/ 	.byte	0x03, 0x1b
        /*007e*/ 	.short	0x00ff


	//----- nvinfo : EIATTR_MERCURY_ISA_VERSION
	.align		4
        /*0080*/ 	.byte	0x03, 0x5f
        /*0082*/ 	.short	0x0101


	//----- nvinfo : EIATTR_INT_WARP_WIDE_INSTR_OFFSETS
	.align		4
        /*0084*/ 	.byte	0x04, 0x31
        /*0086*/ 	.short	(.L_38 - .L_37)


	//   ....[0]....
.L_37:
        /*0088*/ 	.word	0x000003a0


	//   ....[1]....
        /*008c*/ 	.word	0x00000770


	//----- nvinfo : EIATTR_VRC_CTA_INIT_COUNT
	.align		4
.L_38:
        /*0090*/ 	.byte	0x02, 0x4a
	.zero		1
	.zero		1


	//----- nvinfo : EIATTR_EXIT_INSTR_OFFSETS
	.align		4
        /*0094*/ 	.byte	0x04, 0x1c
        /*0096*/ 	.short	(.L_40 - .L_39)


	//   ....[0]....
.L_39:
        /*0098*/ 	.word	0x000000c0


	//   ....[1]....
        /*009c*/ 	.word	0x00000740


	//   ....[2]....
        /*00a0*/ 	.word	0x000007c0


	//----- nvinfo : EIATTR_CRS_STACK_SIZE
	.align		4
.L_40:
        /*00a4*/ 	.byte	0x04, 0x1e
        /*00a6*/ 	.short	(.L_42 - .L_41)
.L_41:
        /*00a8*/ 	.word	0x00000000


	//----- nvinfo : EIATTR_CBANK_PARAM_SIZE
	.align		4
.L_42:
        /*00ac*/ 	.byte	0x03, 0x19
        /*00ae*/ 	.short	0x0030


	//----- nvinfo : EIATTR_PARAM_CBANK
	.align		4
        /*00b0*/ 	.byte	0x04, 0x0a
        /*00b2*/ 	.short	(.L_44 - .L_43)
	.align		4
.L_43:
        /*00b4*/ 	.word	index@(.nv.constant0._Z13simulate_stepPKiPiP17curandStateXORWOWS1_S1_ii)
        /*00b8*/ 	.short	0x0380
        /*00ba*/ 	.short	0x0030


	//----- nvinfo : EIATTR_SW_WAR
	.align		4
.L_44:
        /*00bc*/ 	.byte	0x04, 0x36
        /*00be*/ 	.short	(.L_46 - .L_45)
.L_45:
        /*00c0*/ 	.word	0x00000008
.L_46:


//--------------------- .nv.info._Z18init_curand_statesP17curandStateXORWOWmii --------------------------
	.section	.nv.info._Z18init_curand_statesP17curandStateXORWOWmii,"",@"SHT_CUDA_INFO"
	.sectionflags	@""
	.align	4


	//----- nvinfo : EIATTR_CUDA_API_VERSION
	.align		4
        /*0000*/ 	.byte	0x04, 0x37
        /*0002*/ 	.short	(.L_48 - .L_47)
.L_47:
        /*0004*/ 	.word	0x00000082


	//----- nvinfo : EIATTR_KPARAM_INFO
	.align		4
.L_48:
        /*0008*/ 	.byte	0x04, 0x17
        /*000a*/ 	.short	(.L_50 - .L_49)
.L_49:
        /*000c*/ 	.word	0x00000000
        /*0010*/ 	.short	0x0003
        /*0012*/ 	.short	0x0014
        /*0014*/ 	.byte	0x00, 0xf0, 0x11, 0x00


	//----- nvinfo : EIATTR_KPARAM_INFO
	.align		4
.L_50:
        /*0018*/ 	.byte	0x04, 0x17
        /*001a*/ 	.short	(.L_52 - .L_51)
.L_51:
        /*001c*/ 	.word	0x00000000
        /*0020*/ 	.short	0x0002
        /*0022*/ 	.short	0x0010
        /*0024*/ 	.byte	0x00, 0xf0, 0x11, 0x00


	//----- nvinfo : EIATTR_KPARAM_INFO
	.align		4
.L_52:
        /*0028*/ 	.byte	0x04, 0x17
        /*002a*/ 	.short	(.L_54 - .L_53)
.L_53:
        /*002c*/ 	.word	0x00000000
        /*0030*/ 	.short	0x0001
        /*0032*/ 	.short	0x0008
        /*0034*/ 	.byte	0x00, 0xf0, 0x21, 0x00


	//----- nvinfo : EIATTR_KPARAM_INFO
	.align		4
.L_54:
        /*0038*/ 	.byte	0x04, 0x17
        /*003a*/ 	.short	(.L_56 - .L_55)
.L_55:
        /*003c*/ 	.word	0x00000000
        /*0040*/ 	.short	0x0000
        /*0042*/ 	.short	0x0000
        /*0044*/ 	.byte	0x00, 0xf5, 0x21, 0x00


	//----- nvinfo : EIATTR_SPARSE_MMA_MASK
	.align		4
.L_56:
        /*0048*/ 	.byte	0x03, 0x50
        /*004a*/ 	.short	0x0000


	//----- nvinfo : EIATTR_MAXREG_COUNT
	.align		4
        /*004c*/ 	.byte	0x03, 0x1b
        /*004e*/ 	.short	0x00ff


	//----- nvinfo : EIATTR_MERCURY_ISA_VERSION
	.align		4
        /*0050*/ 	.byte	0x03, 0x5f
        /*0052*/ 	.short	0x0101


	//----- nvinfo : EIATTR_VRC_CTA_INIT_COUNT
	.align		4
        /*0054*/ 	.byte	0x02, 0x4a
	.zero		1
	.zero		1


	//----- nvinfo : EIATTR_EXIT_INSTR_OFFSETS
	.align		4
        /*0058*/ 	.byte	0x04, 0x1c
        /*005a*/ 	.short	(.L_58 - .L_57)


	//   ....[0]....
.L_57:
        /*005c*/ 	.word	0x000000d0


	//   ....[1]....
        /*0060*/ 	.word	0x00000f60


	//----- nvinfo : EIATTR_CRS_STACK_SIZE
	.align		4
.L_58:
        /*0064*/ 	.byte	0x04, 0x1e
        /*0066*/ 	.short	(.L_60 - .L_59)
.L_59:
        /*0068*/ 	.word	0x00000000


	//----- nvinfo : EIATTR_CBANK_PARAM_SIZE
	.align		4
.L_60:
        /*006c*/ 	.byte	0x03, 0x19
        /*006e*/ 	.short	0x0018


	//----- nvinfo : EIATTR_PARAM_CBANK
	.align		4
        /*0070*/ 	.byte	0x04, 0x0a
        /*0072*/ 	.short	(.L_62 - .L_61)
	.align		4
.L_61:
        /*0074*/ 	.word	index@(.nv.constant0._Z18init_curand_statesP17curandStateXORWOWmii)
        /*0078*/ 	.short	0x0380
        /*007a*/ 	.short	0x0018


	//----- nvinfo : EIATTR_SW_WAR
	.align		4
.L_62:
        /*007c*/ 	.byte	0x04, 0x36
        /*007e*/ 	.short	(.L_64 - .L_63)
.L_63:
        /*0080*/ 	.word	0x00000008
.L_64:


//--------------------- .nv.callgraph             --------------------------
	.section	.nv.callgraph,"",@"SHT_CUDA_CALLGRAPH"
	.align	4
	.sectionentsize	8
	.align		4
        /*0000*/ 	.word	0x00000000
	.align		4
        /*0004*/ 	.word	0xffffffff
	.align		4
        /*0008*/ 	.word	0x00000000
	.align		4
        /*000c*/ 	.word	0xfffffffe
	.align		4
        /*0010*/ 	.word	0x00000000
	.align		4
        /*0014*/ 	.word	0xfffffffd
	.align		4
        /*0018*/ 	.word	0x00000000
	.align		4
        /*001c*/ 	.word	0xfffffffc


//--------------------- .nv.constant4             --------------------------
	.section	.nv.constant4,"a",@progbits
	.align	8
	.align		8
.nv.constant4:
        /*0000*/ 	.dword	precalc_xorwow_matrix
	.align		8
        /*0008*/ 	.dword	precalc_xorwow_offset_matrix
	.align		8
        /*0010*/ 	.dword	mrg32k3aM1
	.align		8
        /*0018*/ 	.dword	mrg32k3aM2
	.align		8
        /*0020*/ 	.dword	mrg32k3aM1SubSeq
	.align		8
        /*0028*/ 	.dword	mrg32k3aM2SubSeq
	.align		8
        /*0030*/ 	.dword	mrg32k3aM1Seq
	.align		8
        /*0038*/ 	.dword	mrg32k3aM2Seq


//--------------------- .nv.constant3             --------------------------
	.section	.nv.constant3,"a",@progbits
	.align	8
.nv.constant3:
	.type		__cr_lgamma_table,@object
	.size		__cr_lgamma_table,(.L_8 - __cr_lgamma_table)
__cr_lgamma_table:
        /*0000*/ 	.byte	0x00, 0x00, 0x00, 0x00, 0x00, 0x00, 0x00, 0x00, 0x00, 0x00, 0x00, 0x00, 0x00, 0x00, 0x00, 0x00
        /*0010*/ 	.byte	0xef, 0x39, 0xfa, 0xfe, 0x42, 0x2e, 0xe6, 0x3f, 0x02, 0x20, 0x2a, 0xfa, 0x0b, 0xab, 0xfc, 0x3f
        /*0020*/ 	.byte	0xf9, 0x2c, 0x92, 0x7c, 0xa7, 0x6c, 0x09, 0x40, 0xc9, 0x79, 0x44, 0x3c, 0x64, 0x26, 0x13, 0x40
        /*0030*/ 	.byte	0xca, 0x01, 0xcf, 0x3a, 0x27, 0x51, 0x1a, 0x40, 0x30, 0xcc, 0x2d, 0xf3, 0xe1, 0x0c, 0x21, 0x40
        /*0040*/ 	.byte	0x0d, 0xb7, 0xfc, 0x82, 0x8e, 0x35, 0x25, 0x40
.L_8:


//--------------------- .text._Z13simulate_stepPKiPiP17curandStateXORWOWS1_S1_ii --------------------------
	.section	.text._Z13simulate_stepPKiPiP17curandStateXORWOWS1_S1_ii,"ax",@progbits
	.align	128
        .global         _Z13simulate_stepPKiPiP17curandStateXORWOWS1_S1_ii
        .type           _Z13simulate_stepPKiPiP17curandStateXORWOWS1_S1_ii,@function
        .size           _Z13simulate_stepPKiPiP17curandStateXORWOWS1_S1_ii,(.L_x_21 - _Z13simulate_stepPKiPiP17curandStateXORWOWS1_S1_ii)
        .other          _Z13simulate_stepPKiPiP17curandStateXORWOWS1_S1_ii,@"STO_CUDA_ENTRY STV_DEFAULT"
_Z13simulate_stepPKiPiP17curandStateXORWOWS1_S1_ii:
.text._Z13simulate_stepPKiPiP17curandStateXORWOWS1_S1_ii:
[----:B------:R-:W-:Y:S01]  /*0000*/  LDC R1, c[0x0][0x37c] ;  /* 0x0000df00ff017b82 */ /* 0x000fe20000000800 */
[----:B------:R-:W0:Y:S07]  /*0010*/  S2R R3, SR_TID.X ;  /* 0x0000000000037919 */ /* 0x000e2e0000002100 */
[----:B------:R-:W0:Y:S01]  /*0020*/  S2UR UR4, SR_CTAID.X ;  /* 0x00000000000479c3 */ /* 0x000e220000002500 */
[----:B------:R-:W1:Y:S07]  /*0030*/  S2R R0, SR_TID.Y ;  /* 0x0000000000007919 */ /* 0x000e6e0000002200 */
[----:B------:R-:W0:Y:S08]  /*0040*/  LDC R8, c[0x0][0x360] ;  /* 0x0000d800ff087b82 */ /* 0x000e300000000800 */
[----:B------:R-:W1:Y:S08]  /*0050*/  S2UR UR5, SR_CTAID.Y ;  /* 0x00000000000579c3 */ /* 0x000e700000002600 */
[----:B------:R-:W1:Y:S08]  /*0060*/  LDC R9, c[0x0][0x364] ;  /* 0x0000d900ff097b82 */ /* 0x000e700000000800 */
[----:B------:R-:W2:Y:S01]  /*0070*/  LDC.64 R4, c[0x0][0x3a8] ;  /* 0x0000ea00ff047b82 */ /* 0x000ea20000000a00 */
[----:B0-----:R-:W-:-:S02]  /*0080*/  IMAD R8, R8, UR4, R3 ;  /* 0x0000000408087c24 */ /* 0x001fc4000f8e0203 */
[----:B-1----:R-:W-:-:S03]  /*0090*/  IMAD R9, R9, UR5, R0 ;  /* 0x0000000509097c24 */ /* 0x002fc6000f8e0200 */
[----:B--2---:R-:W-:-:S04]  /*00a0*/  ISETP.GE.AND P0, PT, R8, R5, PT ;  /* 0x000000050800720c */ /* 0x004fc80003f06270 */
[----:B------:R-:W-:-:S13]  /*00b0*/  ISETP.GE.OR P0, PT, R9, R4, P0 ;  /* 0x000000040900720c */ /* 0x000fda0000706670 */
[----:B------:R-:W-:Y:S05]  /*00c0*/  @P0 EXIT ;  /* 0x000000000000094d */ /* 0x000fea0003800000 */
[----:B------:R-:W0:Y:S01]  /*00d0*/  LDC.64 R6, c[0x0][0x380] ;  /* 0x0000e000ff067b82 */ /* 0x000e220000000a00 */
[----:B------:R-:W1:Y:S01]  /*00e0*/  LDCU.64 UR4, c[0x0][0x358] ;  /* 0x00006b00ff0477ac */ /* 0x000e620008000a00 */
[----:B------:R-:W-:-:S04]  /*00f0*/  IMAD R0, R9, R5, R8 ;  /* 0x0000000509007224 */ /* 0x000fc800078e0208 */
[----:B0-----:R-:W-:-:S05]  /*0100*/  IMAD.WIDE R2, R0, 0x4, R6 ;  /* 0x0000000400027825 */ /* 0x001fca00078e0206 */
[----:B-1----:R-:W2:Y:S01]  /*0110*/  LDG.E R10, desc[UR4][R2.64] ;  /* 0x00000004020a7981 */ /* 0x002ea2000c1e1900 */
[----:B------:R-:W-:Y:S01]  /*0120*/  BSSY.RECONVERGENT B0, `(.L_x_0) ;  /* 0x000005d000007945 */ /* 0x000fe20003800200 */
[----:B------:R-:W-:Y:S01]  /*0130*/  IMAD.MOV.U32 R11, RZ, RZ, RZ ;  /* 0x000000ffff0b7224 */ /* 0x000fe200078e00ff */
[----:B--2---:R-:W-:-:S13]  /*0140*/  ISETP.GT.AND P0, PT, R10, -0x1, PT ;  /* 0xffffffff0a00780c */ /* 0x004fda0003f04270 */
[----:B------:R-:W-:Y:S05]  /*0150*/  @P0 BRA `(.L_x_1) ;  /* 0x0000000000ac0947 */ /* 0x000fea0003800000 */
[----:B------:R-:W-:-:S13]  /*0160*/  ISETP.NE.AND P0, PT, R10, -0x2, PT ;  /* 0xfffffffe0a00780c */ /* 0x000fda0003f05270 */
[----:B------:R-:W-:Y:S05]  /*0170*/  @!P0 BRA `(.L_x_2) ;  /* 0x00000004005c8947 */ /* 0x000fea0003800000 */
[----:B------:R-:W-:Y:S01]  /*0180*/  ISETP.NE.AND P0, PT, R10, -0x1, PT ;  /* 0xffffffff0a00780c */ /* 0x000fe20003f05270 */
[----:B------:R-:W-:-:S12]  /*0190*/  IMAD.MOV.U32 R11, RZ, RZ, R10 ;  /* 0x000000ffff0b7224 */ /* 0x000fd800078e000a */
[----:B------:R-:W-:Y:S05]  /*01a0*/  @P0 BRA `(.L_x_2) ;  /* 0x0000000400500947 */ /* 0x000fea0003800000 */
[----:B------:R-:W0:Y:S02]  /*01b0*/  LDC.64 R2, c[0x0][0x390] ;  /* 0x0000e400ff027b82 */ /* 0x000e240000000a00 */
[----:B0-----:R-:W-:-:S05]  /*01c0*/  IMAD.WIDE R2, R0, 0x30, R2 ;  /* 0x0000003000027825 */ /* 0x001fca00078e0202 */
[----:B------:R-:W2:Y:S04]  /*01d0*/  LDG.E.64 R4, desc[UR4][R2.64] ;  /* 0x0000000402047981 */ /* 0x000ea8000c1e1b00 */
[----:B------:R-:W3:Y:S04]  /*01e0*/  LDG.E.64 R10, desc[UR4][R2.64+0x10] ;  /* 0x00001004020a7981 */ /* 0x000ee8000c1e1b00 */
[----:B------:R-:W4:Y:S01]  /*01f0*/  LDG.E.64 R8, desc[UR4][R2.64+0x8] ;  /* 0x0000080402087981 */ /* 0x000f22000c1e1b00 */
[----:B--2---:R-:W-:Y:S01]  /*0200*/  SHF.R.U32.HI R6, RZ, 0x2, R5 ;  /* 0x00000002ff067819 */ /* 0x004fe20000011605 */
[----:B------:R-:W-:-:S03]  /*0210*/  VIADD R4, R4, 0x587c5 ;  /* 0x000587c504047836 */ /* 0x000fc60000000000 */
[----:B------:R-:W-:Y:S01]  /*0220*/  LOP3.LUT R6, R6, R5, RZ, 0x3c, !PT ;  /* 0x0000000506067212 */ /* 0x000fe200078e3cff */
[----:B---3--:R-:W-:Y:S02]  /*0230*/  IMAD.SHL.U32 R5, R11, 0x10, RZ ;  /* 0x000000100b057824 */ /* 0x008fe400078e00ff */
[----:B------:R-:W-:Y:S02]  /*0240*/  IMAD.MOV.U32 R13, RZ, RZ, R10 ;  /* 0x000000ffff0d7224 */ /* 0x000fe400078e000a */
[C---:B------:R-:W-:Y:S02]  /*0250*/  IMAD.SHL.U32 R7, R6.reuse, 0x2, RZ ;  /* 0x0000000206077824 */ /* 0x040fe400078e00ff */
[----:B------:R-:W-:Y:S02]  /*0260*/  IMAD.MOV.U32 R14, RZ, RZ, R11 ;  /* 0x000000ffff0e7224 */ /* 0x000fe400078e000b */
[----:B----4-:R-:W-:Y:S01]  /*0270*/  IMAD.MOV.U32 R12, RZ, RZ, R9 ;  /* 0x000000ffff0c7224 */ /* 0x010fe200078e0009 */
[----:B------:R-:W-:Y:S01]  /*0280*/  LOP3.LUT R6, R6, R7, R5, 0x96, !PT ;  /* 0x0000000706067212 */ /* 0x000fe200078e9605 */
[----:B------:R-:W-:-:S03]  /*0290*/  IMAD.MOV.U32 R5, RZ, RZ, R8 ;  /* 0x000000ffff057224 */ /* 0x000fc600078e0008 */
[----:B------:R-:W-:Y:S01]  /*02a0*/  LOP3.LUT R15, R6, R11, RZ, 0x3c, !PT ;  /* 0x0000000b060f7212 */ /* 0x000fe200078e3cff */
[----:B------:R0:W-:Y:S01]  /*02b0*/  STG.E.64 desc[UR4][R2.64+0x8], R12 ;  /* 0x0000080c02007986 */ /* 0x0001e2000c101b04 */
[----:B------:R-:W-:-:S03]  /*02c0*/  IMAD.MOV.U32 R11, RZ, RZ, 0x1 ;  /* 0x00000001ff0b7424 */ /* 0x000fc600078e00ff */
[----:B------:R-:W-:Y:S01]  /*02d0*/  IMAD.IADD R6, R15, 0x1, R4 ;  /* 0x000000010f067824 */ /* 0x000fe200078e0204 */
[----:B------:R0:W-:Y:S03]  /*02e0*/  STG.E.64 desc[UR4][R2.64+0x10], R14 ;  /* 0x0000100e02007986 */ /* 0x0001e6000c101b04 */
[----:B------:R-:W-:Y:S01]  /*02f0*/  IMAD.HI.U32 R7, R6, -0x2e48e8a7, RZ ;  /* 0xd1b7175906077827 */ /* 0x000fe200078e00ff */
[----:B------:R0:W-:Y:S04]  /*0300*/  STG.E.64 desc[UR4][R2.64], R4 ;  /* 0x0000000402007986 */ /* 0x0001e8000c101b04 */
[----:B------:R-:W-:-:S05]  /*0310*/  SHF.R.U32.HI R7, RZ, 0xd, R7 ;  /* 0x0000000dff077819 */ /* 0x000fca0000011607 */
[----:B------:R-:W-:-:S05]  /*0320*/  IMAD R7, R7, -0x2710, R6 ;  /* 0xffffd8f007077824 */ /* 0x000fca00078e0206 */
[----:B------:R-:W-:-:S13]  /*0330*/  ISETP.GE.U32.AND P0, PT, R7, 0x3e8, PT ;  /* 0x000003e80700780c */ /* 0x000fda0003f06070 */
[----:B0-----:R-:W-:Y:S05]  /*0340*/  @!P0 BRA `(.L_x_2) ;  /* 0x0000000000e88947 */ /* 0x001fea0003800000 */
[----:B------:R-:W-:Y:S01]  /*0350*/  ISETP.GE.U32.AND P0, PT, R7, 0xfa0, PT ;  /* 0x00000fa00700780c */ /* 0x000fe20003f06070 */
[----:B------:R-:W-:-:S12]  /*0360*/  IMAD.MOV.U32 R11, RZ, RZ, -0x1 ;  /* 0xffffffffff0b7424 */ /* 0x000fd800078e00ff */
[----:B------:R-:W-:Y:S05]  /*0370*/  @!P0 BRA `(.L_x_2) ;  /* 0x0000000000dc8947 */ /* 0x000fea0003800000 */
[----:B------:R-:W0:Y:S01]  /*0380*/  S2R R4, SR_LANEID ;  /* 0x0000000000047919 */ /* 0x000e220000000000 */
[----:B------:R-:W1:Y:S01]  /*0390*/  LDC.64 R2, c[0x0][0x3a0] ;  /* 0x0000e800ff027b82 */ /* 0x000e620000000a00 */
[----:B------:R-:W-:Y:S02]  /*03a0*/  VOTEU.ANY UR6, UPT, PT ;  /* 0x0000000000067886 */ /* 0x000fe400038e0100 */
[----:B------:R-:W-:Y:S02]  /*03b0*/  UFLO.U32 UR7, UR6 ;  /* 0x00000006000772bd */ /* 0x000fe400080e0000 */
[----:B------:R-:W1:Y:S04]  /*03c0*/  POPC R5, UR6 ;  /* 0x0000000600057d09 */ /* 0x000e680008000000 */
[----:B0-----:R-:W-:-:S13]  /*03d0*/  ISETP.EQ.U32.AND P0, PT, R4, UR7, PT ;  /* 0x0000000704007c0c */ /* 0x001fda000bf02070 */
[----:B-1----:R0:W-:Y:S01]  /*03e0*/  @P0 REDG.E.ADD.STRONG.GPU desc[UR4][R2.64], R5 ;  /* 0x000000050200098e */ /* 0x0021e2000c12e104 */
[----:B------:R-:W-:Y:S01]  /*03f0*/  IMAD.MOV.U32 R11, RZ, RZ, -0x2 ;  /* 0xfffffffeff0b7424 */ /* 0x000fe200078e00ff */
[----:B------:R-:W-:Y:S06]  /*0400*/  BRA `(.L_x_2) ;  /* 0x0000000000b87947 */ /* 0x000fec0003800000 */
.L_x_1:
[----:B------:R-:W-:-:S13]  /*0410*/  ISETP.NE.AND P0, PT, R10, RZ, PT ;  /* 0x000000ff0a00720c */ /* 0x000fda0003f05270 */
[----:B------:R-:W-:Y:S05]  /*0420*/  @!P0 BRA `(.L_x_2) ;  /* 0x0000000000b08947 */ /* 0x000fea0003800000 */
[----:B------:R-:W-:Y:S01]  /*0430*/  ISETP.NE.AND P0, PT, R10, 0x1, PT ;  /* 0x000000010a00780c */ /* 0x000fe20003f05270 */
[----:B------:R-:W-:-:S12]  /*0440*/  IMAD.MOV.U32 R11, RZ, RZ, R10 ;  /* 0x000000ffff0b7224 */ /* 0x000fd800078e000a */
[----:B------:R-:W-:Y:S05]  /*0450*/  @P0 BRA `(.L_x_2) ;  /* 0x0000000000a40947 */ /* 0x000fea0003800000 */
[----:B------:R-:W-:Y:S01]  /*0460*/  ISETP.NE.AND P0, PT, R9, RZ, PT ;  /* 0x000000ff0900720c */ /* 0x000fe20003f05270 */
[----:B------:R-:W-:Y:S01]  /*0470*/  VIADD R4, R4, 0xffffffff ;  /* 0xffffffff04047836 */ /* 0x000fe20000000000 */
[----:B------:R-:W-:Y:S01]  /*0480*/  BSSY.RECONVERGENT B1, `(.L_x_3) ;  /* 0x000000b000017945 */ /* 0x000fe20003800200 */
[----:B------:R-:W-:Y:S01]  /*0490*/  VIADD R11, R5, 0xffffffff ;  /* 0xffffffff050b7836 */ /* 0x000fe20000000000 */
[C---:B------:R-:W-:Y:S02]  /*04a0*/  ISETP.GE.AND P2, PT, R8.reuse, 0x1, PT ;  /* 0x000000010800780c */ /* 0x040fe40003f46270 */
[----:B------:R-:W-:Y:S02]  /*04b0*/  ISETP.GE.U32.AND P4, PT, R9, R4, PT ;  /* 0x000000040900720c */ /* 0x000fe40003f86070 */
[----:B------:R-:W-:Y:S02]  /*04c0*/  ISETP.GE.AND P3, PT, R8, R11, PT ;  /* 0x0000000b0800720c */ /* 0x000fe40003f66270 */
[----:B------:R-:W-:-:S03]  /*04d0*/  PLOP3.LUT P1, PT, PT, PT, PT, 0x8, 0x80 ;  /* 0x000000000080781c */ /* 0x000fc60003f2e170 */
[----:B------:R-:W-:Y:S10]  /*04e0*/  @!P0 BRA `(.L_x_4) ;  /* 0x0000000000108947 */ /* 0x000ff40003800000 */
[----:B------:R-:W-:-:S04]  /*04f0*/  IMAD.IADD R9, R0, 0x1, -R5 ;  /* 0x0000000100097824 */ /* 0x000fc800078e0a05 */
[----:B------:R-:W-:-:S06]  /*0500*/  IMAD.WIDE R6, R9, 0x4, R6 ;  /* 0x0000000409067825 */ /* 0x000fcc00078e0206 */
[----:B------:R-:W2:Y:S02]  /*0510*/  LDG.E R6, desc[UR4][R6.64] ;  /* 0x0000000406067981 */ /* 0x000ea4000c1e1900 */
[----:B--2---:R-:W-:-:S13]  /*0520*/  ISETP.GT.U32.AND P1, PT, R6, -0x3, PT ;  /* 0xfffffffd0600780c */ /* 0x004fda0003f24070 */
.L_x_4:
[----:B------:R-:W-:Y:S05]  /*0530*/  BSYNC.RECONVERGENT B1 ;  /* 0x0000000000017941 */ /* 0x000fea0003800200 */
.L_x_3:
[----:B------:R-:W-:Y:S01]  /*0540*/  BSSY.RECONVERGENT B1, `(.L_x_5) ;  /* 0x0000008000017945 */ /* 0x000fe20003800200 */
[----:B------:R-:W-:-:S03]  /*0550*/  PLOP3.LUT P0, PT, P1, PT, PT, 0x80, 0x8 ;  /* 0x000000000008781c */ /* 0x000fc60000f0f070 */
[----:B------:R-:W-:Y:S10]  /*0560*/  @P4 BRA `(.L_x_6) ;  /* 0x0000000000144947 */ /* 0x000ff40003800000 */
[----:B------:R-:W-:-:S06]  /*0570*/  IMAD.WIDE R4, R5, 0x4, R2 ;  /* 0x0000000405047825 */ /* 0x000fcc00078e0202 */
[----:B------:R-:W2:Y:S01]  /*0580*/  LDG.E R4, desc[UR4][R4.64] ;  /* 0x0000000404047981 */ /* 0x000ea2000c1e1900 */
[----:B------:R-:W-:Y:S02]  /*0590*/  PLOP3.LUT P0, PT, PT, PT, PT, 0x80, 0x8 ;  /* 0x000000000008781c */ /* 0x000fe40003f0f070 */
[----:B--2---:R-:W-:-:S13]  /*05a0*/  ISETP.NE.AND P4, PT, R4, -0x1, PT ;  /* 0xffffffff0400780c */ /* 0x004fda0003f85270 */
[----:B------:R-:W-:-:S13]  /*05b0*/  @P4 ISETP.EQ.OR P0, PT, R4, -0x2, P1 ;  /* 0xfffffffe0400480c */ /* 0x000fda0000f02670 */
.L_x_6:
[----:B------:R-:W-:Y:S05]  /*05c0*/  BSYNC.RECONVERGENT B1 ;  /* 0x0000000000017941 */ /* 0x000fea0003800200 */
.L_x_5:
[----:B------:R-:W-:Y:S01]  /*05d0*/  BSSY.RECONVERGENT B1, `(.L_x_7) ;  /* 0x0000007000017945 */ /* 0x000fe20003800200 */
[----:B------:R-:W-:-:S03]  /*05e0*/  PLOP3.LUT P1, PT, P0, PT, PT, 0x80, 0x8 ;  /* 0x000000000008781c */ /* 0x000fc6000072f070 */
[----:B------:R-:W-:Y:S10]  /*05f0*/  @!P2 BRA `(.L_x_8) ;  /* 0x000000000010a947 */ /* 0x000ff40003800000 */
[----:B------:R-:W2:Y:S01]  /*0600*/  LDG.E R4, desc[UR4][R2.64+-0x4] ;  /* 0xfffffc0402047981 */ /* 0x000ea2000c1e1900 */
[----:B------:R-:W-:Y:S02]  /*0610*/  PLOP3.LUT P1, PT, PT, PT, PT, 0x80, 0x8 ;  /* 0x000000000008781c */ /* 0x000fe40003f2f070 */
[----:B--2---:R-:W-:-:S13]  /*0620*/  ISETP.NE.AND P2, PT, R4, -0x1, PT ;  /* 0xffffffff0400780c */ /* 0x004fda0003f45270 */
[----:B------:R-:W-:-:S13]  /*0630*/  @P2 ISETP.EQ.OR P1, PT, R4, -0x2, P0 ;  /* 0xfffffffe0400280c */ /* 0x000fda0000722670 */
.L_x_8:
[----:B------:R-:W-:Y:S05]  /*0640*/  BSYNC.RECONVERGENT B1 ;  /* 0x0000000000017941 */ /* 0x000fea0003800200 */
.L_x_7:
[----:B------:R-:W-:Y:S05]  /*0650*/  @P3 BRA `(.L_x_9) ;  /* 0x0000000000183947 */ /* 0x000fea0003800000 */
[----:B------:R-:W-:Y:S05]  /*0660*/  @P1 BRA `(.L_x_10) ;  /* 0x00000000001c1947 */ /* 0x000fea0003800000 */
[----:B------:R-:W2:Y:S01]  /*0670*/  LDG.E R2, desc[UR4][R2.64+0x4] ;  /* 0x0000040402027981 */ /* 0x000ea2000c1e1900 */
[----:B------:R-:W-:Y:S01]  /*0680*/  IMAD.MOV.U32 R11, RZ, RZ, -0x1 ;  /* 0xffffffffff0b7424 */ /* 0x000fe200078e00ff */
[----:B--2---:R-:W-:-:S04]  /*0690*/  ISETP.GT.U32.AND P0, PT, R2, -0x3, PT ;  /* 0xfffffffd0200780c */ /* 0x004fc80003f04070 */
[----:B------:R-:W-:Y:S01]  /*06a0*/  SEL R11, R11, 0x1, P0 ;  /* 0x000000010b0b7807 */ /* 0x000fe20000000000 */
[----:B------:R-:W-:Y:S08]  /*06b0*/  BRA `(.L_x_2) ;  /* 0x00000000000c7947 */ /* 0x000ff00003800000 */
.L_x_9:
[----:B------:R-:W-:Y:S01]  /*06c0*/  IMAD.MOV.U32 R11, RZ, RZ, 0x1 ;  /* 0x00000001ff0b7424 */ /* 0x000fe200078e00ff */
[----:B------:R-:W-:Y:S06]  /*06d0*/  @!P1 BRA `(.L_x_2) ;  /* 0x0000000000049947 */ /* 0x000fec0003800000 */
.L_x_10:
[----:B------:R-:W-:-:S07]  /*06e0*/  IMAD.MOV.U32 R11, RZ, RZ, -0x1 ;  /* 0xffffffffff0b7424 */ /* 0x000fce00078e00ff */
.L_x_2:
[----:B------:R-:W-:Y:S05]  /*06f0*/  BSYNC.RECONVERGENT B0 ;  /* 0x0000000000007941 */ /* 0x000fea0003800200 */
.L_x_0:
[----:B0-----:R-:W0:Y:S01]  /*0700*/  LDC.64 R2, c[0x0][0x388] ;  /* 0x0000e200ff027b82 */ /* 0x001e220000000a00 */
[----:B------:R-:W-:Y:S01]  /*0710*/  ISETP.NE.AND P0, PT, R11, -0x1, PT ;  /* 0xffffffff0b00780c */ /* 0x000fe20003f05270 */
[----:B0-----:R-:W-:-:S05]  /*0720*/  IMAD.WIDE R2, R0, 0x4, R2 ;  /* 0x0000000400027825 */ /* 0x001fca00078e0202 */
[----:B------:R0:W-:Y:S07]  /*0730*/  STG.E desc[UR4][R2.64], R11 ;  /* 0x0000000b02007986 */ /* 0x0001ee000c101904 */
[----:B------:R-:W-:Y:S05]  /*0740*/  @P0 EXIT ;  /* 0x000000000000094d */ /* 0x000fea0003800000 */
[----:B------:R-:W1:Y:S01]  /*0750*/  S2R R0, SR_LANEID ;  /* 0x0000000000007919 */ /* 0x000e620000000000 */
[----:B0-----:R-:W0:Y:S01]  /*0760*/  LDC.64 R2, c[0x0][0x398] ;  /* 0x0000e600ff027b82 */ /* 0x001e220000000a00 */
[----:B------:R-:W-:Y:S02]  /*0770*/  VOTEU.ANY UR6, UPT, PT ;  /* 0x0000000000067886 */ /* 0x000fe400038e0100 */
[----:B------:R-:W-:Y:S02]  /*0780*/  UFLO.U32 UR7, UR6 ;  /* 0x00000006000772bd */ /* 0x000fe400080e0000 */
[----:B------:R-:W0:Y:S04]  /*0790*/  POPC R5, UR6 ;  /* 0x0000000600057d09 */ /* 0x000e280008000000 */
[----:B-1----:R-:W-:-:S13]  /*07a0*/  ISETP.EQ.U32.AND P0, PT, R0, UR7, PT ;  /* 0x0000000700007c0c */ /* 0x002fda000bf02070 */
[----:B0-----:R-:W-:Y:S01]  /*07b0*/  @P0 REDG.E.ADD.STRONG.GPU desc[UR4][R2.64], R5 ;  /* 0x000000050200098e */ /* 0x001fe2000c12e104 */
[----:B------:R-:W-:Y:S05]  /*07c0*/  EXIT ;  /* 0x000000000000794d */ /* 0x000fea0003800000 */
.L_x_11:
[----:B------:R-:W-:-:S00]  /*07d0*/  BRA `(.L_x_11) ;  /* 0xfffffffc00fc7947 */ /* 0x000fc0000383ffff */
[----:B------:R-:W-:-:S00]  /*07e0*/  NOP ;  /* 0x0000000000007918 */ /* 0x000fc00000000000 */
        /* <DEDUP_REMOVED lines=9> */
.L_x_21:


//--------------------- .text._Z18init_curand_statesP17curandStateXORWOWmii --------------------------
	.section	.text._Z18init_curand_statesP17curandStateXORWOWmii,"ax",@progbits
	.align	128
        .global         _Z18init_curand_statesP17curandStateXORWOWmii
        .type           _Z18init_curand_statesP17curandStateXORWOWmii,@function
        .size           _Z18init_curand_statesP17curandStateXORWOWmii,(.L_x_22 - _Z18init_curand_statesP17curandStateXORWOWmii)
        .other          _Z18init_curand_statesP17curandStateXORWOWmii,@"STO_CUDA_ENTRY STV_DEFAULT"
_Z18init_curand_statesP17curandStateXORWOWmii:
.text._Z18init_curand_statesP17curandStateXORWOWmii:
[----:B------:R-:W-:Y:S01]  /*0000*/  LDC R1, c[0x0][0x37c] ;  /* 0x0000df00ff017b82 */ /* 0x000fe20000000800 */
[----:B------:R-:W0:Y:S07]  /*0010*/  S2R R3, SR_TID.Y ;  /* 0x0000000000037919 */ /* 0x000e2e0000002200 */
[----:B------:R-:W0:Y:S01]  /*0020*/  S2UR UR6, SR_CTAID.Y ;  /* 0x00000000000679c3 */ /* 0x000e220000002600 */
[----:B------:R-:W1:Y:S01]  /*0030*/  LDCU.64 UR4, c[0x0][0x390] ;  /* 0x00007200ff0477ac */ /* 0x000e620008000a00 */
[----:B------:R-:W2:Y:S06]  /*0040*/  S2R R5, SR_TID.X ;  /* 0x0000000000057919 */ /* 0x000eac0000002100 */
[----:B------:R-:W0:Y:S08]  /*0050*/  LDC R0, c[0x0][0x364] ;  /* 0x0000d900ff007b82 */ /* 0x000e300000000800 */
[----:B------:R-:W2:Y:S01]  /*0060*/  S2UR UR7, SR_CTAID.X ;  /* 0x00000000000779c3 */ /* 0x000ea20000002500 */
[----:B-1----:R-:W-:-:S07]  /*0070*/  UIMAD UR4, UR5, UR4, URZ ;  /* 0x00000004050472a4 */ /* 0x002fce000f8e02ff */
[----:B------:R-:W2:Y:S01]  /*0080*/  LDC R2, c[0x0][0x360] ;  /* 0x0000d800ff027b82 */ /* 0x000ea20000000800 */
[----:B0-----:R-:W-:Y:S02]  /*0090*/  IMAD R0, R0, UR6, R3 ;  /* 0x0000000600007c24 */ /* 0x001fe4000f8e0203 */
[----:B--2---:R-:W-:-:S04]  /*00a0*/  IMAD R3, R2, UR7, R5 ;  /* 0x0000000702037c24 */ /* 0x004fc8000f8e0205 */
[----:B------:R-:W-:-:S05]  /*00b0*/  IMAD R13, R0, UR5, R3 ;  /* 0x00000005000d7c24 */ /* 0x000fca000f8e0203 */
[----:B------:R-:W-:-:S13]  /*00c0*/  ISETP.GE.AND P0, PT, R13, UR4, PT ;  /* 0x000000040d007c0c */ /* 0x000fda000bf06270 */
[----:B------:R-:W-:Y:S05]  /*00d0*/  @P0 EXIT ;  /* 0x000000000000094d */ /* 0x000fea0003800000 */
[----:B------:R-:W0:Y:S01]  /*00e0*/  LDC.64 R2, c[0x0][0x388] ;  /* 0x0000e200ff027b82 */ /* 0x000e220000000a00 */
[----:B------:R-:W1:Y:S01]  /*00f0*/  LDCU.64 UR4, c[0x0][0x358] ;  /* 0x00006b00ff0477ac */ /* 0x000e620008000a00 */
[----:B------:R-:W-:Y:S01]  /*0100*/  ISETP.NE.AND P0, PT, R13, RZ, PT ;  /* 0x000000ff0d00720c */ /* 0x000fe20003f05270 */
[----:B------:R-:W-:Y:S05]  /*0110*/  BSSY.RECONVERGENT B0, `(.L_x_12) ;  /* 0x00000e1000007945 */ /* 0x000fea0003800200 */
[----:B------:R-:W2:Y:S01]  /*0120*/  LDC.64 R6, c[0x0][0x380] ;  /* 0x0000e000ff067b82 */ /* 0x000ea20000000a00 */
[----:B0-----:R-:W-:Y:S02]  /*0130*/  LOP3.LUT R0, R2, 0xaad26b49, RZ, 0x3c, !PT ;  /* 0xaad26b4902007812 */ /* 0x001fe400078e3cff */
[----:B------:R-:W-:-:S03]  /*0140*/  LOP3.LUT R2, R3, 0xf7dcefdd, RZ, 0x3c, !PT ;  /* 0xf7dcefdd03027812 */ /* 0x000fc600078e3cff */
[----:B------:R-:W-:Y:S02]  /*0150*/  IMAD R0, R0, 0x4182bed5, RZ ;  /* 0x4182bed500007824 */ /* 0x000fe400078e02ff */
[----:B------:R-:W-:Y:S02]  /*0160*/  IMAD R3, R2, -0x658354e5, RZ ;  /* 0x9a7cab1b02037824 */ /* 0x000fe400078e02ff */
[----:B--2---:R-:W-:Y:S01]  /*0170*/  IMAD.WIDE R6, R13, 0x30, R6 ;  /* 0x000000300d067825 */ /* 0x004fe200078e0206 */
[C---:B------:R-:W-:Y:S02]  /*0180*/  LOP3.LUT R8, R0.reuse, 0x159a55e5, RZ, 0x3c, !PT ;  /* 0x159a55e500087812 */ /* 0x040fe400078e3cff */
[C---:B------:R-:W-:Y:S01]  /*0190*/  IADD3 R4, PT, PT, R0.reuse, 0x64f0c9, R3 ;  /* 0x0064f0c900047810 */ /* 0x040fe20007ffe003 */
[C---:B------:R-:W-:Y:S01]  /*01a0*/  VIADD R5, R0.reuse, 0x75bcd15 ;  /* 0x075bcd1500057836 */ /* 0x040fe20000000000 */
[----:B------:R-:W-:Y:S01]  /*01b0*/  LOP3.LUT R10, R3, 0x5491333, RZ, 0x3c, !PT ;  /* 0x05491333030a7812 */ /* 0x000fe200078e3cff */
[----:B------:R-:W-:-:S02]  /*01c0*/  VIADD R11, R0, 0x583f19 ;  /* 0x00583f19000b7836 */ /* 0x000fc40000000000 */
[----:B------:R-:W-:Y:S01]  /*01d0*/  VIADD R9, R3, 0x1f123bb5 ;  /* 0x1f123bb503097836 */ /* 0x000fe20000000000 */
[----:B-1----:R0:W-:Y:S04]  /*01e0*/  STG.E.64 desc[UR4][R6.64], R4 ;  /* 0x0000000406007986 */ /* 0x0021e8000c101b04 */
[----:B------:R0:W-:Y:S04]  /*01f0*/  STG.E.64 desc[UR4][R6.64+0x8], R8 ;  /* 0x0000080806007986 */ /* 0x0001e8000c101b04 */
[----:B------:R0:W-:Y:S01]  /*0200*/  STG.E.64 desc[UR4][R6.64+0x10], R10 ;  /* 0x0000100a06007986 */ /* 0x0001e2000c101b04 */
[----:B------:R-:W-:Y:S05]  /*0210*/  @!P0 BRA `(.L_x_13) ;  /* 0x0000000c00408947 */ /* 0x000fea0003800000 */
[----:B------:R-:W-:Y:S01]  /*0220*/  SHF.R.S32.HI R0, RZ, 0x1f, R13 ;  /* 0x0000001fff007819 */ /* 0x000fe2000001140d */
[----:B------:R-:W-:-:S07]  /*0230*/  IMAD.MOV.U32 R12, RZ, RZ, RZ ;  /* 0x000000ffff0c7224 */ /* 0x000fce00078e00ff */
.L_x_19:
[----:B-1----:R-:W-:Y:S01]  /*0240*/  LOP3.LUT R2, R13, 0x3, RZ, 0xc0, !PT ;  /* 0x000000030d027812 */ /* 0x002fe200078ec0ff */
[----:B------:R-:W-:Y:S03]  /*0250*/  BSSY.RECONVERGENT B1, `(.L_x_14) ;  /* 0x00000c6000017945 */ /* 0x000fe60003800200 */
[----:B------:R-:W-:-:S04]  /*0260*/  ISETP.NE.U32.AND P0, PT, R2, RZ, PT ;  /* 0x000000ff0200720c */ /* 0x000fc80003f05070 */
[----:B------:R-:W-:-:S13]  /*0270*/  ISETP.NE.AND.EX P0, PT, RZ, RZ, PT, P0 ;  /* 0x000000ffff00720c */ /* 0x000fda0003f05300 */
[----:B------:R-:W-:Y:S05]  /*0280*/  @!P0 BRA `(.L_x_15) ;  /* 0x0000000c00088947 */ /* 0x000fea0003800000 */
[----:B0-----:R-:W0:Y:S01]  /*0290*/  LDC.64 R8, c[0x4][RZ] ;  /* 0x01000000ff087b82 */ /* 0x001e220000000a00 */
[----:B------:R-:W-:Y:S02]  /*02a0*/  IMAD.MOV.U32 R14, RZ, RZ, RZ ;  /* 0x000000ffff0e7224 */ /* 0x000fe400078e00ff */
[----:B0-----:R-:W-:-:S07]  /*02b0*/  IMAD.WIDE.U32 R8, R12, 0xc80, R8 ;  /* 0x00000c800c087825 */ /* 0x001fce00078e0008 */
.L_x_18:
[----:B-1----:R-:W-:Y:S01]  /*02c0*/  IMAD.MOV.U32 R15, RZ, RZ, RZ ;  /* 0x000000ffff0f7224 */ /* 0x002fe200078e00ff */
[----:B------:R-:W-:Y:S01]  /*02d0*/  CS2R R2, SRZ ;  /* 0x0000000000027805 */ /* 0x000fe2000001ff00 */
[----:B------:R-:W-:Y:S01]  /*02e0*/  IMAD.MOV.U32 R17, RZ, RZ, RZ ;  /* 0x000000ffff117224 */ /* 0x000fe200078e00ff */
[----:B------:R-:W-:-:S07]  /*02f0*/  CS2R R4, SRZ ;  /* 0x0000000000047805 */ /* 0x000fce000001ff00 */
.L_x_17:
[----:B------:R-:W-:-:S05]  /*0300*/  IMAD.WIDE.U32 R10, R17, 0x4, R6 ;  /* 0x00000004110a7825 */ /* 0x000fca00078e0006 */
[----:B------:R0:W5:Y:S01]  /*0310*/  LDG.E R16, desc[UR4][R10.64+0x4] ;  /* 0x000004040a107981 */ /* 0x000162000c1e1900 */
[----:B------:R-:W-:-:S07]  /*0320*/  IMAD.MOV.U32 R19, RZ, RZ, RZ ;  /* 0x000000ffff137224 */ /* 0x000fce00078e00ff */
.L_x_16:
[----:B-----5:R-:W-:Y:S01]  /*0330*/  SHF.R.U32.HI R24, RZ, R19, R16 ;  /* 0x00000013ff187219 */ /* 0x020fe20000011610 */
[----:B0-----:R-:W-:-:S03]  /*0340*/  IMAD.SHL.U32 R10, R17, 0x20, RZ ;  /* 0x00000020110a7824 */ /* 0x001fc600078e00ff */
[----:B------:R-:W-:Y:S01]  /*0350*/  LOP3.LUT R11, R24, 0x1, RZ, 0xc0, !PT ;  /* 0x00000001180b7812 */ /* 0x000fe200078ec0ff */
[----:B------:R-:W-:-:S03]  /*0360*/  IMAD.IADD R10, R10, 0x1, R19 ;  /* 0x000000010a0a7824 */ /* 0x000fc600078e0213 */
[----:B------:R-:W-:Y:S01]  /*0370*/  ISETP.NE.U32.AND P0, PT, R11, 0x1, PT ;  /* 0x000000010b00780c */ /* 0x000fe20003f05070 */
[----:B------:R-:W-:-:S03]  /*0380*/  IMAD R11, R10, 0x5, RZ ;  /* 0x000000050a0b7824 */ /* 0x000fc600078e02ff */
[----:B------:R-:W-:Y:S01]  /*0390*/  R2P PR, R24, 0x7e ;  /* 0x0000007e18007804 */ /* 0x000fe20000000000 */
[----:B------:R-:W-:-:S08]  /*03a0*/  IMAD.WIDE.U32 R10, R11, 0x4, R8 ;  /* 0x000000040b0a7825 */ /* 0x000fd000078e0008 */
[----:B------:R-:W2:Y:S04]  /*03b0*/  @!P0 LDG.E R18, desc[UR4][R10.64] ;  /* 0x000000040a128981 */ /* 0x000ea8000c1e1900 */
[----:B------:R-:W3:Y:S04]  /*03c0*/  @!P0 LDG.E R20, desc[UR4][R10.64+0x10] ;  /* 0x000010040a148981 */ /* 0x000ee8000c1e1900 */
[----:B------:R-:W4:Y:S04]  /*03d0*/  @P1 LDG.E R22, desc[UR4][R10.64+0x14] ;  /* 0x000014040a161981 */ /* 0x000f28000c1e1900 */
[----:B------:R-:W4:Y:S04]  /*03e0*/  @P2 LDG.E R26, desc[UR4][R10.64+0x28] ;  /* 0x000028040a1a2981 */ /* 0x000f28000c1e1900 */
[----:B------:R-:W4:Y:S04]  /*03f0*/  @!P0 LDG.E R21, desc[UR4][R10.64+0x4] ;  /* 0x000004040a158981 */ /* 0x000f28000c1e1900 */
[----:B------:R-:W4:Y:S04]  /*0400*/  @!P0 LDG.E R23, desc[UR4][R10.64+0xc] ;  /* 0x00000c040a178981 */ /* 0x000f28000c1e1900 */
[----:B------:R-:W4:Y:S04]  /*0410*/  @P1 LDG.E R25, desc[UR4][R10.64+0x18] ;  /* 0x000018040a191981 */ /* 0x000f28000c1e1900 */
[----:B------:R-:W4:Y:S04]  /*0420*/  @P3 LDG.E R28, desc[UR4][R10.64+0x3c] ;  /* 0x00003c040a1c3981 */ /* 0x000f28000c1e1900 */
[----:B------:R-:W4:Y:S01]  /*0430*/  @P6 LDG.E R27, desc[UR4][R10.64+0x7c] ;  /* 0x00007c040a1b6981 */ /* 0x000f22000c1e1900 */
[----:B--2---:R-:W-:-:S03]  /*0440*/  @!P0 LOP3.LUT R15, R15, R18, RZ, 0x3c, !PT ;  /* 0x000000120f0f8212 */ /* 0x004fc600078e3cff */
[----:B------:R-:W2:Y:S01]  /*0450*/  @!P0 LDG.E R18, desc[UR4][R10.64+0x8] ;  /* 0x000008040a128981 */ /* 0x000ea2000c1e1900 */
[----:B---3--:R-:W-:-:S03]  /*0460*/  @!P0 LOP3.LUT R3, R3, R20, RZ, 0x3c, !PT ;  /* 0x0000001403038212 */ /* 0x008fc600078e3cff */
[----:B------:R-:W3:Y:S01]  /*0470*/  @P1 LDG.E R20, desc[UR4][R10.64+0x24] ;  /* 0x000024040a141981 */ /* 0x000ee2000c1e1900 */
[----:B----4-:R-:W-:-:S03]  /*0480*/  @P1 LOP3.LUT R15, R15, R22, RZ, 0x3c, !PT ;  /* 0x000000160f0f1212 */ /* 0x010fc600078e3cff */
[----:B------:R-:W4:Y:S01]  /*0490*/  @P2 LDG.E R22, desc[UR4][R10.64+0x38] ;  /* 0x000038040a162981 */ /* 0x000f22000c1e1900 */
[----:B------:R-:W-:-:S03]  /*04a0*/  @P2 LOP3.LUT R15, R15, R26, RZ, 0x3c, !PT ;  /* 0x0000001a0f0f2212 */ /* 0x000fc600078e3cff */
[----:B------:R-:W4:Y:S01]  /*04b0*/  @P4 LDG.E R26, desc[UR4][R10.64+0x50] ;  /* 0x000050040a1a4981 */ /* 0x000f22000c1e1900 */
[----:B------:R-:W-:-:S03]  /*04c0*/  @!P0 LOP3.LUT R4, R4, R21, RZ, 0x3c, !PT ;  /* 0x0000001504048212 */ /* 0x000fc600078e3cff */
[----:B------:R-:W4:Y:S01]  /*04d0*/  @P1 LDG.E R21, desc[UR4][R10.64+0x20] ;  /* 0x000020040a151981 */ /* 0x000f22000c1e1900 */
[----:B------:R-:W-:-:S03]  /*04e0*/  @!P0 LOP3.LUT R2, R2, R23, RZ, 0x3c, !PT ;  /* 0x0000001702028212 */ /* 0x000fc600078e3cff */
[----:B------:R-:W4:Y:S01]  /*04f0*/  @P2 LDG.E R23, desc[UR4][R10.64+0x2c] ;  /* 0x00002c040a172981 */ /* 0x000f22000c1e1900 */
[----:B------:R-:W-:-:S03]  /*0500*/  @P1 LOP3.LUT R4, R4, R25, RZ, 0x3c, !PT ;  /* 0x0000001904041212 */ /* 0x000fc600078e3cff */
[----:B------:R-:W4:Y:S01]  /*0510*/  @P2 LDG.E R25, desc[UR4][R10.64+0x34] ;  /* 0x000034040a192981 */ /* 0x000f22000c1e1900 */
[----:B--2---:R-:W-:-:S03]  /*0520*/  @!P0 LOP3.LUT R5, R5, R18, RZ, 0x3c, !PT ;  /* 0x0000001205058212 */ /* 0x004fc600078e3cff */
[----:B------:R-:W2:Y:S01]  /*0530*/  @P1 LDG.E R18, desc[UR4][R10.64+0x1c] ;  /* 0x00001c040a121981 */ /* 0x000ea2000c1e1900 */
[----:B---3--:R-:W-:-:S03]  /*0540*/  @P1 LOP3.LUT R3, R3, R20, RZ, 0x3c, !PT ;  /* 0x0000001403031212 */ /* 0x008fc600078e3cff */
[----:B------:R-:W3:Y:S01]  /*0550*/  @P2 LDG.E R20, desc[UR4][R10.64+0x30] ;  /* 0x000030040a142981 */ /* 0x000ee2000c1e1900 */
[----:B----4-:R-:W-:-:S03]  /*0560*/  @P2 LOP3.LUT R3, R3, R22, RZ, 0x3c, !PT ;  /* 0x0000001603032212 */ /* 0x010fc600078e3cff */
[----:B------:R-:W4:Y:S01]  /*0570*/  @P3 LDG.E R22, desc[UR4][R10.64+0x4c] ;  /* 0x00004c040a163981 */ /* 0x000f22000c1e1900 */
[----:B------:R-:W-:-:S04]  /*0580*/  @P3 LOP3.LUT R15, R15, R28, RZ, 0x3c, !PT ;  /* 0x0000001c0f0f3212 */ /* 0x000fc800078e3cff */
[----:B------:R-:W-:Y:S02]  /*0590*/  @P4 LOP3.LUT R15, R15, R26, RZ, 0x3c, !PT ;  /* 0x0000001a0f0f4212 */ /* 0x000fe400078e3cff */
[----:B------:R-:W-:Y:S01]  /*05a0*/  @P1 LOP3.LUT R2, R2, R21, RZ, 0x3c, !PT ;  /* 0x0000001502021212 */ /* 0x000fe200078e3cff */
[----:B------:R-:W4:Y:S04]  /*05b0*/  @P5 LDG.E R26, desc[UR4][R10.64+0x64] ;  /* 0x000064040a1a5981 */ /* 0x000f28000c1e1900 */
[----:B------:R-:W4:Y:S01]  /*05c0*/  @P3 LDG.E R21, desc[UR4][R10.64+0x40] ;  /* 0x000040040a153981 */ /* 0x000f22000c1e1900 */
[----:B------:R-:W-:Y:S02]  /*05d0*/  @P2 LOP3.LUT R4, R4, R23, RZ, 0x3c, !PT ;  /* 0x0000001704042212 */ /* 0x000fe400078e3cff */
[----:B------:R-:W-:Y:S01]  /*05e0*/  @P2 LOP3.LUT R2, R2, R25, RZ, 0x3c, !PT ;  /* 0x0000001902022212 */ /* 0x000fe200078e3cff */
[----:B------:R-:W4:Y:S04]  /*05f0*/  @P3 LDG.E R23, desc[UR4][R10.64+0x48] ;  /* 0x000048040a173981 */ /* 0x000f28000c1e1900 */
[----:B------:R-:W4:Y:S01]  /*0600*/  @P4 LDG.E R25, desc[UR4][R10.64+0x54] ;  /* 0x000054040a194981 */ /* 0x000f22000c1e1900 */
[----:B--2---:R-:W-:-:S03]  /*0610*/  @P1 LOP3.LUT R5, R5, R18, RZ, 0x3c, !PT ;  /* 0x0000001205051212 */ /* 0x004fc600078e3cff */
[----:B------:R-:W2:Y:S01]  /*0620*/  @P3 LDG.E R18, desc[UR4][R10.64+0x44] ;  /* 0x000044040a123981 */ /* 0x000ea2000c1e1900 */
[----:B---3--:R-:W-:-:S03]  /*0630*/  @P2 LOP3.LUT R5, R5, R20, RZ, 0x3c, !PT ;  /* 0x0000001405052212 */ /* 0x008fc600078e3cff */
[----:B------:R-:W3:Y:S01]  /*0640*/  @P4 LDG.E R20, desc[UR4][R10.64+0x58] ;  /* 0x000058040a144981 */ /* 0x000ee2000c1e1900 */
[----:B----4-:R-:W-:-:S03]  /*0650*/  @P3 LOP3.LUT R3, R3, R22, RZ, 0x3c, !PT ;  /* 0x0000001603033212 */ /* 0x010fc600078e3cff */
[----:B------:R-:W4:Y:S01]  /*0660*/  @P4 LDG.E R22, desc[UR4][R10.64+0x60] ;  /* 0x000060040a164981 */ /* 0x000f22000c1e1900 */
[----:B------:R-:W-:Y:S02]  /*0670*/  LOP3.LUT P0, RZ, R24, 0x80, RZ, 0xc0, !PT ;  /* 0x0000008018ff7812 */ /* 0x000fe4000780c0ff */
[----:B------:R-:W-:Y:S02]  /*0680*/  @P5 LOP3.LUT R15, R15, R26, RZ, 0x3c, !PT ;  /* 0x0000001a0f0f5212 */ /* 0x000fe400078e3cff */
[----:B------:R-:W4:Y:S01]  /*0690*/  @P6 LDG.E R26, desc[UR4][R10.64+0x78] ;  /* 0x000078040a1a6981 */ /* 0x000f22000c1e1900 */
[----:B------:R-:W-:-:S03]  /*06a0*/  @P3 LOP3.LUT R4, R4, R21, RZ, 0x3c, !PT ;  /* 0x0000001504043212 */ /* 0x000fc600078e3cff */
[----:B------:R-:W4:Y:S01]  /*06b0*/  @P4 LDG.E R21, desc[UR4][R10.64+0x5c] ;  /* 0x00005c040a154981 */ /* 0x000f22000c1e1900 */
[----:B------:R-:W-:-:S03]  /*06c0*/  @P3 LOP3.LUT R2, R2, R23, RZ, 0x3c, !PT ;  /* 0x0000001702023212 */ /* 0x000fc600078e3cff */
[----:B------:R-:W4:Y:S01]  /*06d0*/  @P5 LDG.E R23, desc[UR4][R10.64+0x68] ;  /* 0x000068040a175981 */ /* 0x000f22000c1e1900 */
[----:B------:R-:W-:-:S03]  /*06e0*/  @P4 LOP3.LUT R4, R4, R25, RZ, 0x3c, !PT ;  /* 0x0000001904044212 */ /* 0x000fc600078e3cff */
[----:B------:R-:W4:Y:S01]  /*06f0*/  @P5 LDG.E R25, desc[UR4][R10.64+0x70] ;  /* 0x000070040a195981 */ /* 0x000f22000c1e1900 */
[----:B--2---:R-:W-:-:S03]  /*0700*/  @P3 LOP3.LUT R5, R5, R18, RZ, 0x3c, !PT ;  /* 0x0000001205053212 */ /* 0x004fc600078e3cff */
[----:B------:R-:W2:Y:S01]  /*0710*/  @P5 LDG.E R18, desc[UR4][R10.64+0x6c] ;  /* 0x00006c040a125981 */ /* 0x000ea2000c1e1900 */
[----:B---3--:R-:W-:-:S03]  /*0720*/  @P4 LOP3.LUT R5, R5, R20, RZ, 0x3c, !PT ;  /* 0x0000001405054212 */ /* 0x008fc600078e3cff */
[----:B------:R-:W3:Y:S01]  /*0730*/  @P5 LDG.E R20, desc[UR4][R10.64+0x74] ;  /* 0x000074040a145981 */ /* 0x000ee2000c1e1900 */
[----:B----4-:R-:W-:-:S03]  /*0740*/  @P4 LOP3.LUT R3, R3, R22, RZ, 0x3c, !PT ;  /* 0x0000001603034212 */ /* 0x010fc600078e3cff */
[----:B------:R-:W4:Y:S01]  /*0750*/  @P0 LDG.E R22, desc[UR4][R10.64+0x8c] ;  /* 0x00008c040a160981 */ /* 0x000f22000c1e1900 */
[----:B------:R-:W-:-:S03]  /*0760*/  @P6 LOP3.LUT R15, R15, R26, RZ, 0x3c, !PT ;  /* 0x0000001a0f0f6212 */ /* 0x000fc600078e3cff */
        /* <DEDUP_REMOVED lines=13> */
[----:B------:R-:W-:Y:S02]  /*0840*/  @P6 LOP3.LUT R4, R4, R27, RZ, 0x3c, !PT ;  /* 0x0000001b04046212 */ /* 0x000fe400078e3cff */
[----:B------:R-:W-:Y:S02]  /*0850*/  @P6 LOP3.LUT R2, R2, R21, RZ, 0x3c, !PT ;  /* 0x0000001502026212 */ /* 0x000fe400078e3cff */
[----:B------:R-:W-:Y:S02]  /*0860*/  @P0 LOP3.LUT R4, R4, R23, RZ, 0x3c, !PT ;  /* 0x0000001704040212 */ /* 0x000fe400078e3cff */
[----:B------:R-:W-:Y:S02]  /*0870*/  @P0 LOP3.LUT R2, R2, R25, RZ, 0x3c, !PT ;  /* 0x0000001902020212 */ /* 0x000fe400078e3cff */
[----:B--2---:R-:W-:Y:S02]  /*0880*/  @P6 LOP3.LUT R5, R5, R18, RZ, 0x3c, !PT ;  /* 0x0000001205056212 */ /* 0x004fe400078e3cff */
[----:B---3--:R-:W-:-:S02]  /*0890*/  @P6 LOP3.LUT R3, R3, R20, RZ, 0x3c, !PT ;  /* 0x0000001403036212 */ /* 0x008fc400078e3cff */
[----:B----4-:R-:W-:Y:S02]  /*08a0*/  @P0 LOP3.LUT R5, R5, R22, RZ, 0x3c, !PT ;  /* 0x0000001605050212 */ /* 0x010fe400078e3cff */
[----:B------:R-:W-:Y:S02]  /*08b0*/  @P0 LOP3.LUT R3, R3, R26, RZ, 0x3c, !PT ;  /* 0x0000001a03030212 */ /* 0x000fe400078e3cff */
[----:B------:R-:W-:-:S13]  /*08c0*/  R2P PR, R24.B1, 0x7f ;  /* 0x0000007f18007804 */ /* 0x000fda0000001000 */
[----:B------:R-:W2:Y:S04]  /*08d0*/  @P0 LDG.E R18, desc[UR4][R10.64+0xa0] ;  /* 0x0000a0040a120981 */ /* 0x000ea8000c1e1900 */
[----:B------:R-:W3:Y:S04]  /*08e0*/  @P1 LDG.E R22, desc[UR4][R10.64+0xb4] ;  /* 0x0000b4040a161981 */ /* 0x000ee8000c1e1900 */
[----:B------:R-:W4:Y:S04]  /*08f0*/  @P2 LDG.E R26, desc[UR4][R10.64+0xc8] ;  /* 0x0000c8040a1a2981 */ /* 0x000f28000c1e1900 */
[----:B------:R-:W4:Y:S04]  /*0900*/  @P3 LDG.E R28, desc[UR4][R10.64+0xdc] ;  /* 0x0000dc040a1c3981 */ /* 0x000f28000c1e1900 */
[----:B------:R-:W4:Y:S04]  /*0910*/  @P0 LDG.E R23, desc[UR4][R10.64+0xa4] ;  /* 0x0000a4040a170981 */ /* 0x000f28000c1e1900 */
[----:B------:R-:W4:Y:S04]  /*0920*/  @P0 LDG.E R20, desc[UR4][R10.64+0xa8] ;  /* 0x0000a8040a140981 */ /* 0x000f28000c1e1900 */
[----:B------:R-:W4:Y:S04]  /*0930*/  @P4 LDG.E R25, desc[UR4][R10.64+0xf0] ;  /* 0x0000f0040a194981 */ /* 0x000f28000c1e1900 */
        /* <DEDUP_REMOVED lines=21> */
[----:B------:R-:W-:Y:S02]  /*0a90*/  LOP3.LUT P0, RZ, R24, 0x8000, RZ, 0xc0, !PT ;  /* 0x0000800018ff7812 */ /* 0x000fe4000780c0ff */
[----:B----4-:R-:W-:Y:S01]  /*0aa0*/  @P5 LOP3.LUT R15, R15, R26, RZ, 0x3c, !PT ;  /* 0x0000001a0f0f5212 */ /* 0x010fe200078e3cff */
[----:B------:R-:W4:Y:S04]  /*0ab0*/  @P3 LDG.E R24, desc[UR4][R10.64+0xe4] ;  /* 0x0000e4040a183981 */ /* 0x000f28000c1e1900 */
[----:B------:R-:W2:Y:S01]  /*0ac0*/  @P6 LDG.E R26, desc[UR4][R10.64+0x118] ;  /* 0x000118040a1a6981 */ /* 0x000ea2000c1e1900 */
        /* <DEDUP_REMOVED lines=8> */
[----:B---3--:R-:W-:-:S03]  /*0b50*/  @P2 LOP3.LUT R3, R3, R22, RZ, 0x3c, !PT ;  /* 0x0000001603032212 */ /* 0x008fc600078e3cff */
[----:B------:R-:W3:Y:S01]  /*0b60*/  @P4 LDG.E R22, desc[UR4][R10.64+0x100] ;  /* 0x000100040a164981 */ /* 0x000ee2000c1e1900 */
[----:B--2---:R-:W-:-:S03]  /*0b70*/  @P6 LOP3.LUT R15, R15, R26, RZ, 0x3c, !PT ;  /* 0x0000001a0f0f6212 */ /* 0x004fc600078e3cff */
[----:B------:R-:W2:Y:S01]  /*0b80*/  @P0 LDG.E R26, desc[UR4][R10.64+0x12c] ;  /* 0x00012c040a1a0981 */ /* 0x000ea2000c1e1900 */
[----:B----4-:R-:W-:-:S03]  /*0b90*/  @P2 LOP3.LUT R2, R2, R23, RZ, 0x3c, !PT ;  /* 0x0000001702022212 */ /* 0x010fc600078e3cff */
[----:B------:R-:W4:Y:S01]  /*0ba0*/  @P4 LDG.E R23, desc[UR4][R10.64+0xfc] ;  /* 0x0000fc040a174981 */ /* 0x000f22000c1e1900 */
[----:B------:R-:W-:-:S03]  /*0bb0*/  @P2 LOP3.LUT R5, R5, R20, RZ, 0x3c, !PT ;  /* 0x0000001405052212 */ /* 0x000fc600078e3cff */
[----:B------:R-:W4:Y:S01]  /*0bc0*/  @P4 LDG.E R20, desc[UR4][R10.64+0xf8] ;  /* 0x0000f8040a144981 */ /* 0x000f22000c1e1900 */
[----:B------:R-:W-:Y:S02]  /*0bd0*/  @P3 LOP3.LUT R2, R2, R27, RZ, 0x3c, !PT ;  /* 0x0000001b02023212 */ /* 0x000fe400078e3cff */
[----:B------:R-:W-:Y:S01]  /*0be0*/  @P3 LOP3.LUT R4, R4, R25, RZ, 0x3c, !PT ;  /* 0x0000001904043212 */ /* 0x000fe200078e3cff */
[----:B------:R-:W4:Y:S01]  /*0bf0*/  @P5 LDG.E R27, desc[UR4][R10.64+0x110] ;  /* 0x000110040a1b5981 */ /* 0x000f22000c1e1900 */
[----:B------:R-:W-:-:S03]  /*0c00*/  @P3 LOP3.LUT R5, R5, R24, RZ, 0x3c, !PT ;  /* 0x0000001805053212 */ /* 0x000fc600078e3cff */
[----:B------:R-:W4:Y:S04]  /*0c10*/  @P5 LDG.E R25, desc[UR4][R10.64+0x108] ;  /* 0x000108040a195981 */ /* 0x000f28000c1e1900 */
        /* <DEDUP_REMOVED lines=19> */
[----:B------:R-:W-:-:S05]  /*0d50*/  VIADD R19, R19, 0x10 ;  /* 0x0000001013137836 */ /* 0x000fca0000000000 */
[----:B------:R-:W-:Y:S02]  /*0d60*/  ISETP.NE.AND P1, PT, R19, 0x20, PT ;  /* 0x000000201300780c */ /* 0x000fe40003f25270 */
[----:B------:R-:W-:Y:S02]  /*0d70*/  @P5 LOP3.LUT R3, R3, R18, RZ, 0x3c, !PT ;  /* 0x0000001203035212 */ /* 0x000fe400078e3cff */
[----:B------:R-:W-:Y:S02]  /*0d80*/  @P6 LOP3.LUT R4, R4, R21, RZ, 0x3c, !PT ;  /* 0x0000001504046212 */ /* 0x000fe400078e3cff */
[----:B---3--:R-:W-:-:S04]  /*0d90*/  @P6 LOP3.LUT R3, R3, R22, RZ, 0x3c, !PT ;  /* 0x0000001603036212 */ /* 0x008fc800078e3cff */
[----:B--2---:R-:W-:Y:S02]  /*0da0*/  @P0 LOP3.LUT R3, R3, R26, RZ, 0x3c, !PT ;  /* 0x0000001a03030212 */ /* 0x004fe400078e3cff */
[----:B----4-:R-:W-:Y:S02]  /*0db0*/  @P6 LOP3.LUT R2, R2, R23, RZ, 0x3c, !PT ;  /* 0x0000001702026212 */ /* 0x010fe400078e3cff */
[----:B------:R-:W-:Y:S02]  /*0dc0*/  @P6 LOP3.LUT R5, R5, R20, RZ, 0x3c, !PT ;  /* 0x0000001405056212 */ /* 0x000fe400078e3cff */
[----:B------:R-:W-:Y:S02]  /*0dd0*/  @P0 LOP3.LUT R2, R2, R27, RZ, 0x3c, !PT ;  /* 0x0000001b02020212 */ /* 0x000fe400078e3cff */
[----:B------:R-:W-:Y:S02]  /*0de0*/  @P0 LOP3.LUT R4, R4, R25, RZ, 0x3c, !PT ;  /* 0x0000001904040212 */ /* 0x000fe400078e3cff */
[----:B------:R-:W-:Y:S01]  /*0df0*/  @P0 LOP3.LUT R5, R5, R24, RZ, 0x3c, !PT ;  /* 0x0000001805050212 */ /* 0x000fe200078e3cff */
[----:B------:R-:W-:Y:S06]  /*0e00*/  @P1 BRA `(.L_x_16) ;  /* 0xfffffff400481947 */ /* 0x000fec000383ffff */
[----:B------:R-:W-:-:S05]  /*0e10*/  VIADD R17, R17, 0x1 ;  /* 0x0000000111117836 */ /* 0x000fca0000000000 */
[----:B------:R-:W-:-:S13]  /*0e20*/  ISETP.NE.AND P0, PT, R17, 0x5, PT ;  /* 0x000000051100780c */ /* 0x000fda0003f05270 */
[----:B------:R-:W-:Y:S05]  /*0e30*/  @P0 BRA `(.L_x_17) ;  /* 0xfffffff400300947 */ /* 0x000fea000383ffff */
[----:B------:R1:W-:Y:S01]  /*0e40*/  STG.E.64 desc[UR4][R6.64+0x8], R4 ;  /* 0x0000080406007986 */ /* 0x0003e2000c101b04 */
[----:B------:R-:W-:Y:S01]  /*0e50*/  VIADD R14, R14, 0x1 ;  /* 0x000000010e0e7836 */ /* 0x000fe20000000000 */
[----:B------:R-:W-:Y:S02]  /*0e60*/  LOP3.LUT R11, R13, 0x3, RZ, 0xc0, !PT ;  /* 0x000000030d0b7812 */ /* 0x000fe400078ec0ff */
[----:B------:R1:W-:Y:S02]  /*0e70*/  STG.E.64 desc[UR4][R6.64+0x10], R2 ;  /* 0x0000100206007986 */ /* 0x0003e4000c101b04 */
[----:B------:R-:W-:Y:S02]  /*0e80*/  ISETP.GE.U32.AND P0, PT, R14, R11, PT ;  /* 0x0000000b0e00720c */ /* 0x000fe40003f06070 */
[----:B------:R1:W-:Y:S11]  /*0e90*/  STG.E desc[UR4][R6.64+0x4], R15 ;  /* 0x0000040f06007986 */ /* 0x0003f6000c101904 */
[----:B------:R-:W-:Y:S05]  /*0ea0*/  @!P0 BRA `(.L_x_18) ;  /* 0xfffffff400048947 */ /* 0x000fea000383ffff */
.L_x_15:
[----:B------:R-:W-:Y:S05]  /*0eb0*/  BSYNC.RECONVERGENT B1 ;  /* 0x0000000000017941 */ /* 0x000fea0003800200 */
.L_x_14:
[C---:B------:R-:W-:Y:S01]  /*0ec0*/  ISETP.GT.U32.AND P0, PT, R13.reuse, 0x3, PT ;  /* 0x000000030d00780c */ /* 0x040fe20003f04070 */
[----:B------:R-:W-:Y:S01]  /*0ed0*/  VIADD R12, R12, 0x1 ;  /* 0x000000010c0c7836 */ /* 0x000fe20000000000 */
[--C-:B------:R-:W-:Y:S02]  /*0ee0*/  SHF.R.U64 R13, R13, 0x2, R0.reuse ;  /* 0x000000020d0d7819 */ /* 0x100fe40000001200 */
[----:B------:R-:W-:Y:S02]  /*0ef0*/  ISETP.GT.U32.AND.EX P0, PT, R0, RZ, PT, P0 ;  /* 0x000000ff0000720c */ /* 0x000fe40003f04100 */
[----:B------:R-:W-:-:S11]  /*0f00*/  SHF.R.U32.HI R0, RZ, 0x2, R0 ;  /* 0x00000002ff007819 */ /* 0x000fd60000011600 */
[----:B------:R-:W-:Y:S05]  /*0f10*/  @P0 BRA `(.L_x_19) ;  /* 0xfffffff000c80947 */ /* 0x000fea000383ffff */
.L_x_13:
[----:B------:R-:W-:Y:S05]  /*0f20*/  BSYNC.RECONVERGENT B0 ;  /* 0x0000000000007941 */ /* 0x000fea0003800200 */
.L_x_12:
[----:B------:R-:W-:Y:S04]  /*0f30*/  STG.E.64 desc[UR4][R6.64+0x18], RZ ;  /* 0x000018ff06007986 */ /* 0x000fe8000c101b04 */
[----:B------:R-:W-:Y:S04]  /*0f40*/  STG.E desc[UR4][R6.64+0x20], RZ ;  /* 0x000020ff06007986 */ /* 0x000fe8000c101904 */
[----:B------:R-:W-:Y:S01]  /*0f50*/  STG.E.64 desc[UR4][R6.64+0x28], RZ ;  /* 0x000028ff06007986 */ /* 0x000fe2000c101b04 */
[----:B------:R-:W-:Y:S05]  /*0f60*/  EXIT ;  /* 0x000000000000794d */ /* 0x000fea0003800000 */
.L_x_20:
        /* <DEDUP_REMOVED lines=9> */
.L_x_22:


//--------------------- .nv.global.init           --------------------------
	.section	.nv.global.init,"aw",@progbits
	.align	4
.nv.global.init:
	.type		mrg32k3aM1SubSeq,@object
	.size		mrg32k3aM1SubSeq,(mrg32k3aM2SubSeq - mrg32k3aM1SubSeq)
mrg32k3aM1SubSeq:
        /*0000*/ 	.byte	0x0b, 0xcc, 0xee, 0x04, 0x73, 0x29, 0x8b, 0x6f, 0xf6, 0x53, 0x03, 0xf6, 0x23, 0xf6, 0xea, 0xda
        /* <DEDUP_REMOVED lines=125> */
	.type		mrg32k3aM2SubSeq,@object
	.size		mrg32k3aM2SubSeq,(mrg32k3aM1 - mrg32k3aM2SubSeq)
mrg32k3aM2SubSeq:
        /* <DEDUP_REMOVED lines=126> */
	.type		mrg32k3aM1,@object
	.size		mrg32k3aM1,(mrg32k3aM1Seq - mrg32k3aM1)
mrg32k3aM1:
        /* <DEDUP_REMOVED lines=144> */
	.type		mrg32k3aM1Seq,@object
	.size		mrg32k3aM1Seq,(mrg32k3aM2 - mrg32k3aM1Seq)
mrg32k3aM1Seq:
        /* <DEDUP_REMOVED lines=144> */
	.type		mrg32k3aM2,@object
	.size		mrg32k3aM2,(mrg32k3aM2Seq - mrg32k3aM2)
mrg32k3aM2:
        /* <DEDUP_REMOVED lines=144> */
	.type		mrg32k3aM2Seq,@object
	.size		mrg32k3aM2Seq,(precalc_xorwow_matrix - mrg32k3aM2Seq)
mrg32k3aM2Seq:
        /* <DEDUP_REMOVED lines=144> */
	.type		precalc_xorwow_matrix,@object
	.size		precalc_xorwow_matrix,(precalc_xorwow_offset_matrix - precalc_xorwow_matrix)
precalc_xorwow_matrix:
        /* <DEDUP_REMOVED lines=6400> */
	.type		precalc_xorwow_offset_matrix,@object
	.size		precalc_xorwow_offset_matrix,(.L_1 - precalc_xorwow_offset_matrix)
precalc_xorwow_offset_matrix:
        /* <DEDUP_REMOVED lines=6400> */
.L_1:


//--------------------- .nv.shared.reserved.0     --------------------------
	.section	.nv.shared.reserved.0,"aw",@nobits
	.weak		__nv_reservedSMEM_offset_0_alias
	.size		__nv_reservedSMEM_offset_0_alias, 0, 64
	.other		__nv_reservedSMEM_offset_0_alias,@"STO_CUDA_RESERVED_SHARED STV_DEFAULT"
__nv_reservedSMEM_offset_0_alias:
	.zero		0
	.zero		64


//--------------------- .nv.constant0._Z13simulate_stepPKiPiP17curandStateXORWOWS1_S1_ii --------------------------
	.section	.nv.constant0._Z13simulate_stepPKiPiP17curandStateXORWOWS1_S1_ii,"a",@progbits
	.sectionflags	@""
	.align	4
.nv.constant0._Z13simulate_stepPKiPiP17curandStateXORWOWS1_S1_ii:
	.zero		944


//--------------------- .nv.constant0._Z18init_curand_statesP17curandStateXORWOWmii --------------------------
	.section	.nv.constant0._Z18init_curand_statesP17curandStateXORWOWmii,"a",@progbits
	.sectionflags	@""
	.align	4
.nv.constant0._Z18init_curand_statesP17curandStateXORWOWmii:
	.zero		920


//--------------------- SYMBOLS --------------------------

	.type		.nv.reservedSmem.offset0,@object
	.size		.nv.reservedSmem.offset0,0x4
